	.target	sm_90a

	.elftype	@"ET_EXEC"


//--------------------- .note.nv.tkinfo           --------------------------
	.section	.note.nv.tkinfo,"",@"SHT_NOTE"
	.sectionflags	@"SHF_NOTE_NV_TKINFO"
	.tkinfo
        /*0018*/ 	.word	0x00000002
        /*0030*/ 	.string	""
        /*0030*/ 	.string	"ptxas"
        /*0030*/ 	.string	"Cuda compilation tools, release 13.0, V13.0.88"
        /*0030*/ 	.string	"Build cuda_13.0.r13.0/compiler.36424714_0"
        /*0030*/ 	.string	"-arch sm_90a -m 64 "



//--------------------- .note.nv.cuinfo           --------------------------
	.section	.note.nv.cuinfo,"",@"SHT_NOTE"
	.sectionflags	@"SHF_NOTE_NV_CUINFO"
        /*0018*/ 	.short	0x0002
        /*001a*/ 	.short	0x005a
        /*001c*/ 	.short	0x0082
	.zero		2


//--------------------- .nv.info                  --------------------------
	.section	.nv.info,"",@"SHT_CUDA_INFO"
	.align	4


	//----- nvinfo : EIATTR_REGCOUNT
	.align		4
        /*0000*/ 	.byte	0x04, 0x2f
        /*0002*/ 	.short	(.L_15 - .L_14)
	.align		4
.L_14:
        /*0004*/ 	.word	index@(_ZN7cutlass13device_kernelINS_4gemm6kernel13GemmUniversalIN4cute5tupleIJiiiiEEENS1_10collective13CollectiveMmaINS1_34MainloopSm90TmaGmmaWarpSpecializedILi3ENS5_IJNS4_1CILi1EEESB_SB_EEENS1_35KernelTmaWarpSpecializedCooperativeEEENS5_IJNSA_ILi128EEENSA_ILi64EEESF_EEEaNS5_IJlSB_lEEEaSI_NS4_8TiledMMAINS4_8MMA_AtomIJNS4_4SM904GMMA26MMA_64x64x32_S32S8S8_SS_TNEEEENS4_6LayoutINS5_IJNSA_ILi2EEESB_SB_EEENS5_IJSB_NSA_ILi0EEESS_EEEEENS5_IJNS4_10UnderscoreESV_SV_EEEEENS4_13SM90_TMA_LOADENS4_14ComposedLayoutINS4_7SwizzleILi3ELi4ELi3EEENS4_18smem_ptr_flag_bitsILi8EEENSP_INS5_IJNSA_ILi8EEESF_EEENS5_IJSF_SB_EEEEEEEvNS4_8identityESY_S18_vS19_EENS_8epilogue10collective6detail29Sm90TmaWarpSpecializedAdapterINS1C_15DefaultEpilogueIaSI_SI_NS1B_6thread17LinearCombinationIaLi1EiiLNS1G_9ScaleType4KindE0ELNS_15FloatRoundStyleE2EaEENS1_15EpilogueDefaultEEEEEvvEEEEvNT_6ParamsE)
        /*0008*/ 	.word	0x000000a8


	//----- nvinfo : EIATTR_FRAME_SIZE
	.align		4
.L_15:
        /*000c*/ 	.byte	0x04, 0x11
        /*000e*/ 	.short	(.L_17 - .L_16)
	.align		4
.L_16:
        /*0010*/ 	.word	index@(_ZN7cutlass13device_kernelINS_4gemm6kernel13GemmUniversalIN4cute5tupleIJiiiiEEENS1_10collective13CollectiveMmaINS1_34MainloopSm90TmaGmmaWarpSpecializedILi3ENS5_IJNS4_1CILi1EEESB_SB_EEENS1_35KernelTmaWarpSpecializedCooperativeEEENS5_IJNSA_ILi128EEENSA_ILi64EEESF_EEEaNS5_IJlSB_lEEEaSI_NS4_8TiledMMAINS4_8MMA_AtomIJNS4_4SM904GMMA26MMA_64x64x32_S32S8S8_SS_TNEEEENS4_6LayoutINS5_IJNSA_ILi2EEESB_SB_EEENS5_IJSB_NSA_ILi0EEESS_EEEEENS5_IJNS4_10UnderscoreESV_SV_EEEEENS4_13SM90_TMA_LOADENS4_14ComposedLayoutINS4_7SwizzleILi3ELi4ELi3EEENS4_18smem_ptr_flag_bitsILi8EEENSP_INS5_IJNSA_ILi8EEESF_EEENS5_IJSF_SB_EEEEEEEvNS4_8identityESY_S18_vS19_EENS_8epilogue10collective6detail29Sm90TmaWarpSpecializedAdapterINS1C_15DefaultEpilogueIaSI_SI_NS1B_6thread17LinearCombinationIaLi1EiiLNS1G_9ScaleType4KindE0ELNS_15FloatRoundStyleE2EaEENS1_15EpilogueDefaultEEEEEvvEEEEvNT_6ParamsE)
        /*0014*/ 	.word	0x00000000


	//----- nvinfo : EIATTR_MIN_STACK_SIZE
	.align		4
.L_17:
        /*0018*/ 	.byte	0x04, 0x12
        /*001a*/ 	.short	(.L_19 - .L_18)
	.align		4
.L_18:
        /*001c*/ 	.word	index@(_ZN7cutlass13device_kernelINS_4gemm6kernel13GemmUniversalIN4cute5tupleIJiiiiEEENS1_10collective13CollectiveMmaINS1_34MainloopSm90TmaGmmaWarpSpecializedILi3ENS5_IJNS4_1CILi1EEESB_SB_EEENS1_35KernelTmaWarpSpecializedCooperativeEEENS5_IJNSA_ILi128EEENSA_ILi64EEESF_EEEaNS5_IJlSB_lEEEaSI_NS4_8TiledMMAINS4_8MMA_AtomIJNS4_4SM904GMMA26MMA_64x64x32_S32S8S8_SS_TNEEEENS4_6LayoutINS5_IJNSA_ILi2EEESB_SB_EEENS5_IJSB_NSA_ILi0EEESS_EEEEENS5_IJNS4_10UnderscoreESV_SV_EEEEENS4_13SM90_TMA_LOADENS4_14ComposedLayoutINS4_7SwizzleILi3ELi4ELi3EEENS4_18smem_ptr_flag_bitsILi8EEENSP_INS5_IJNSA_ILi8EEESF_EEENS5_IJSF_SB_EEEEEEEvNS4_8identityESY_S18_vS19_EENS_8epilogue10collective6detail29Sm90TmaWarpSpecializedAdapterINS1C_15DefaultEpilogueIaSI_SI_NS1B_6thread17LinearCombinationIaLi1EiiLNS1G_9ScaleType4KindE0ELNS_15FloatRoundStyleE2EaEENS1_15EpilogueDefaultEEEEEvvEEEEvNT_6ParamsE)
        /*0020*/ 	.word	0x00000000
.L_19:


//--------------------- .nv.compat                --------------------------
	.section	.nv.compat,"",@"SHT_CUDA_COMPAT_INFO"
	.align	4
        /*0000*/ 	.byte	0x02, 0x09, 0x01, 0x00, 0x02, 0x02, 0x04, 0x00, 0x02, 0x05, 0x05, 0x00, 0x03, 0x07, 0x01, 0x01
        /*0010*/ 	.byte	0x02, 0x03, 0x01, 0x00, 0x02, 0x06, 0x01, 0x00, 0x04, 0x0b, 0x08, 0x00, 0x00, 0x00, 0x00, 0x00
        /*0020*/ 	.byte	0x00, 0x00, 0x00, 0x00


//--------------------- .nv.info._ZN7cutlass13device_kernelINS_4gemm6kernel13GemmUniversalIN4cute5tupleIJiiiiEEENS1_10collective13CollectiveMmaINS1_34MainloopSm90TmaGmmaWarpSpecializedILi3ENS5_IJNS4_1CILi1EEESB_SB_EEENS1_35KernelTmaWarpSpecializedCooperativeEEENS5_IJNSA_ILi128EEENSA_ILi64EEESF_EEEaNS5_IJlSB_lEEEaSI_NS4_8TiledMMAINS4_8MMA_AtomIJNS4_4SM904GMMA26MMA_64x64x32_S32S8S8_SS_TNEEEENS4_6LayoutINS5_IJNSA_ILi2EEESB_SB_EEENS5_IJSB_NSA_ILi0EEESS_EEEEENS5_IJNS4_10UnderscoreESV_SV_EEEEENS4_13SM90_TMA_LOADENS4_14ComposedLayoutINS4_7SwizzleILi3ELi4ELi3EEENS4_18smem_ptr_flag_bitsILi8EEENSP_INS5_IJNSA_ILi8EEESF_EEENS5_IJSF_SB_EEEEEEEvNS4_8identityESY_S18_vS19_EENS_8epilogue10collective6detail29Sm90TmaWarpSpecializedAdapterINS1C_15DefaultEpilogueIaSI_SI_NS1B_6thread17LinearCombinationIaLi1EiiLNS1G_9ScaleType4KindE0ELNS_15FloatRoundStyleE2EaEENS1_15EpilogueDefaultEEEEEvvEEEEvNT_6ParamsE --------------------------
	.section	.nv.info._ZN7cutlass13device_kernelINS_4gemm6kernel13GemmUniversalIN4cute5tupleIJiiiiEEENS1_10collective13CollectiveMmaINS1_34MainloopSm90TmaGmmaWarpSpecializedILi3ENS5_IJNS4_1CILi1EEESB_SB_EEENS1_35KernelTmaWarpSpecializedCooperativeEEENS5_IJNSA_ILi128EEENSA_ILi64EEESF_EEEaNS5_IJlSB_lEEEaSI_NS4_8TiledMMAINS4_8MMA_AtomIJNS4_4SM904GMMA26MMA_64x64x32_S32S8S8_SS_TNEEEENS4_6LayoutINS5_IJNSA_ILi2EEESB_SB_EEENS5_IJSB_NSA_ILi0EEESS_EEEEENS5_IJNS4_10UnderscoreESV_SV_EEEEENS4_13SM90_TMA_LOADENS4_14ComposedLayoutINS4_7SwizzleILi3ELi4ELi3EEENS4_18smem_ptr_flag_bitsILi8EEENSP_INS5_IJNSA_ILi8EEESF_EEENS5_IJSF_SB_EEEEEEEvNS4_8identityESY_S18_vS19_EENS_8epilogue10collective6detail29Sm90TmaWarpSpecializedAdapterINS1C_15DefaultEpilogueIaSI_SI_NS1B_6thread17LinearCombinationIaLi1EiiLNS1G_9ScaleType4KindE0ELNS_15FloatRoundStyleE2EaEENS1_15EpilogueDefaultEEEEEvvEEEEvNT_6ParamsE,"",@"SHT_CUDA_INFO"
	.sectionflags	@""
	.align	4


	//----- nvinfo : EIATTR_CUDA_API_VERSION
	.align		4
        /*0000*/ 	.byte	0x04, 0x37
        /*0002*/ 	.short	(.L_21 - .L_20)
.L_20:
        /*0004*/ 	.word	0x00000082


	//----- nvinfo : EIATTR_KPARAM_INFO
	.align		4
.L_21:
        /*0008*/ 	.byte	0x04, 0x17
        /*000a*/ 	.short	(.L_23 - .L_22)
.L_22:
        /*000c*/ 	.word	0x00000000
        /*0010*/ 	.short	0x0000
        /*0012*/ 	.short	0x0070
        /*0014*/ 	.byte	0x00, 0xf0, 0x01, 0x10


	//----- nvinfo : EIATTR_SPARSE_MMA_MASK
	.align		4
.L_23:
        /*0018*/ 	.byte	0x03, 0x50
        /*001a*/ 	.short	0x0000


	//----- nvinfo : EIATTR_MAXREG_COUNT
	.align		4
        /*001c*/ 	.byte	0x03, 0x1b
        /*001e*/ 	.short	0x00a8


	//----- nvinfo : EIATTR_NUM_BARRIERS
	.align		4
        /*0020*/ 	.byte	0x02, 0x4c
        /*0022*/ 	.byte	0x01
	.zero		1


	//----- nvinfo : EIATTR_EXTERNS
	.align		4
        /*0024*/ 	.byte	0x04, 0x0f
        /*0026*/ 	.short	(.L_25 - .L_24)


	//   ....[0]....
	.align		4
.L_24:
        /*0028*/ 	.word	index@(__assertfail)


	//----- nvinfo : EIATTR_MERCURY_ISA_VERSION
	.align		4
.L_25:
        /*002c*/ 	.byte	0x03, 0x5f
        /*002e*/ 	.short	0x0101


	//----- nvinfo : EIATTR_INT_WARP_WIDE_INSTR_OFFSETS
	.align		4
        /*0030*/ 	.byte	0x04, 0x31
        /*0032*/ 	.short	(.L_27 - .L_26)


	//   ....[0]....
.L_26:
        /*0034*/ 	.word	0x00000390


	//   ....[1]....
        /*0038*/ 	.word	0x000003c0


	//   ....[2]....
        /*003c*/ 	.word	0x000004a0


	//----- nvinfo : EIATTR_COOP_GROUP_MASK_REGIDS
	.align		4
.L_27:
        /*0040*/ 	.byte	0x04, 0x29
        /*0042*/ 	.short	(.L_29 - .L_28)


	//   ....[0]....
.L_28:
        /*0044*/ 	.word	0xffffffff


	//   ....[1]....
        /*0048*/ 	.word	0xffffffff


	//   ....[2]....
        /*004c*/ 	.word	0xffffffff


	//   ....[3]....
        /*0050*/ 	.word	0xffffffff


	//   ....[4]....
        /*0054*/ 	.word	0xffffffff


	//----- nvinfo : EIATTR_COOP_GROUP_INSTR_OFFSETS
	.align		4
.L_29:
        /*0058*/ 	.byte	0x04, 0x28
        /*005a*/ 	.short	(.L_31 - .L_30)


	//   ....[0]....
.L_30:
        /*005c*/ 	.word	0x00000060


	//   ....[1]....
        /*0060*/ 	.word	0x00000070


	//   ....[2]....
        /*0064*/ 	.word	0x00000130


	//   ....[3]....
        /*0068*/ 	.word	0x000002a0


	//   ....[4]....
        /*006c*/ 	.word	0x00000f40


	//----- nvinfo : EIATTR_REG_RECONFIG
	.align		4
.L_31:
        /*0070*/ 	.byte	0x01, 0x54
	.zero		2


	//----- nvinfo : EIATTR_SYSCALL_OFFSETS
	.align		4
        /*0074*/ 	.byte	0x04, 0x46
        /*0076*/ 	.short	(.L_33 - .L_32)


	//   ....[0]....
.L_32:
        /*0078*/ 	.word	0x00001100


	//----- nvinfo : EIATTR_MBARRIER_INSTR_OFFSETS
	.align		4
.L_33:
        /*007c*/ 	.byte	0x04, 0x39
        /*007e*/ 	.short	(.L_35 - .L_34)


	//   ....[0]....
.L_34:
        /*0080*/ 	.word	0x00000230
        /*0084*/ 	.word	0x000000ff
        /*0088*/ 	.word	0x00000000
        /*008c*/ 	.short	0x0100
        /*008e*/ 	.byte	0x08
	.zero		1


	//   ....[1]....
        /*0090*/ 	.word	0x00000240
        /*0094*/ 	.word	0x000000ff
        /*0098*/ 	.word	0x00000018
        /*009c*/ 	.short	0x0100
        /*009e*/ 	.byte	0x08
	.zero		1


	//   ....[2]....
        /*00a0*/ 	.word	0x00000250
        /*00a4*/ 	.word	0x000000ff
        /*00a8*/ 	.word	0x00000008
        /*00ac*/ 	.short	0x0100
        /*00ae*/ 	.byte	0x08
	.zero		1


	//   ....[3]....
        /*00b0*/ 	.word	0x00000260
        /*00b4*/ 	.word	0x000000ff
        /*00b8*/ 	.word	0x00000020
        /*00bc*/ 	.short	0x0100
        /*00be*/ 	.byte	0x08
	.zero		1


	//   ....[4]....
        /*00c0*/ 	.word	0x00000270
        /*00c4*/ 	.word	0x000000ff
        /*00c8*/ 	.word	0x00000010
        /*00cc*/ 	.short	0x0100
        /*00ce*/ 	.byte	0x08
	.zero		1


	//   ....[5]....
        /*00d0*/ 	.word	0x00000280
        /*00d4*/ 	.word	0x000000ff
        /*00d8*/ 	.word	0x00000028
        /*00dc*/ 	.short	0x0100
        /*00de*/ 	.byte	0x08
	.zero		1


	//   ....[6]....
        /*00e0*/ 	.word	0x00000510
        /*00e4*/ 	.word	0x000000ff
        /*00e8*/ 	.word	0x00000040
        /*00ec*/ 	.short	0x0100
        /*00ee*/ 	.byte	0x06
	.zero		1


	//   ....[7]....
        /*00f0*/ 	.word	0x00000570
        /*00f4*/ 	.word	0x000000ff
        /*00f8*/ 	.word	0x00000048
        /*00fc*/ 	.short	0x0100
        /*00fe*/ 	.byte	0x06
	.zero		1


	//   ....[8]....
        /*0100*/ 	.word	0x000011d0
        /*0104*/ 	.word	0x00000003
        /*0108*/ 	.word	0x00000000
        /*010c*/ 	.short	0x010a
        /*010e*/ 	.byte	0x3f
	.zero		1


	//   ....[9]....
        /*0110*/ 	.word	0x00001210
        /*0114*/ 	.word	0x00000003
        /*0118*/ 	.word	0x00000000
        /*011c*/ 	.short	0x010a
        /*011e*/ 	.byte	0x3f
	.zero		1


	//   ....[10]....
        /*0120*/ 	.word	0x000015e0
        /*0124*/ 	.word	0x00000005
        /*0128*/ 	.word	0x00000000
        /*012c*/ 	.short	0x010a
        /*012e*/ 	.byte	0x3f
	.zero		1


	//   ....[11]....
        /*0130*/ 	.word	0x00001620
        /*0134*/ 	.word	0x00000005
        /*0138*/ 	.word	0x00000000
        /*013c*/ 	.short	0x010a
        /*013e*/ 	.byte	0x3f
	.zero		1


	//   ....[12]....
        /*0140*/ 	.word	0x00001880
        /*0144*/ 	.word	0x00000004
        /*0148*/ 	.word	0x00000000
        /*014c*/ 	.short	0x0101
        /*014e*/ 	.byte	0x3f
	.zero		1


	//   ....[13]....
        /*0150*/ 	.word	0x00001a60
        /*0154*/ 	.word	0x00000000
        /*0158*/ 	.word	0x00000000
        /*015c*/ 	.short	0x0101
        /*015e*/ 	.byte	0x3f
	.zero		1


	//   ....[14]....
        /*0160*/ 	.word	0x000049a0
        /*0164*/ 	.word	0x0000000e
        /*0168*/ 	.word	0x00000018
        /*016c*/ 	.short	0x010a
        /*016e*/ 	.byte	0x3f
	.zero		1


	//   ....[15]....
        /*0170*/ 	.word	0x00004d20
        /*0174*/ 	.word	0x00000006
        /*0178*/ 	.word	0x00000048
        /*017c*/ 	.short	0x0101
        /*017e*/ 	.byte	0x3f
	.zero		1


	//   ....[16]....
        /*0180*/ 	.word	0x00005450
        /*0184*/ 	.word	0x00000007
        /*0188*/ 	.word	0x00000000
        /*018c*/ 	.short	0x010a
        /*018e*/ 	.byte	0x3f
	.zero		1


	//   ....[17]....
        /*0190*/ 	.word	0x000054d0
        /*0194*/ 	.word	0x00000009
        /*0198*/ 	.word	0x00000000
        /*019c*/ 	.short	0x010a
        /*019e*/ 	.byte	0x3f
	.zero		1


	//   ....[18]....
        /*01a0*/ 	.word	0x00005560
        /*01a4*/ 	.word	0x00000003
        /*01a8*/ 	.word	0x00000000
        /*01ac*/ 	.short	0x010a
        /*01ae*/ 	.byte	0x3f
	.zero		1


	//   ....[19]....
        /*01b0*/ 	.word	0x000055c0
        /*01b4*/ 	.word	0x00000003
        /*01b8*/ 	.word	0x00000000
        /*01bc*/ 	.short	0x010a
        /*01be*/ 	.byte	0x3f
	.zero		1


	//   ....[20]....
        /*01c0*/ 	.word	0x00005610
        /*01c4*/ 	.word	0x00000005
        /*01c8*/ 	.word	0x00000000
        /*01cc*/ 	.short	0x010a
        /*01ce*/ 	.byte	0x3f
	.zero		1


	//   ....[21]....
        /*01d0*/ 	.word	0x000056e0
        /*01d4*/ 	.word	0x0000000e
        /*01d8*/ 	.word	0x00000018
        /*01dc*/ 	.short	0x010a
        /*01de*/ 	.byte	0x3f
	.zero		1


	//   ....[22]....
        /*01e0*/ 	.word	0x000057b0
        /*01e4*/ 	.word	0x00000007
        /*01e8*/ 	.word	0x00000000
        /*01ec*/ 	.short	0x010a
        /*01ee*/ 	.byte	0x3f
	.zero		1


	//   ....[23]....
        /*01f0*/ 	.word	0x00005800
        /*01f4*/ 	.word	0x00000009
        /*01f8*/ 	.word	0x00000000
        /*01fc*/ 	.short	0x010a
        /*01fe*/ 	.byte	0x3f
	.zero		1


	//----- nvinfo : EIATTR_NUM_MBARRIERS
	.align		4
.L_35:
        /*0200*/ 	.byte	0x03, 0x38
        /*0202*/ 	.short	0x0008


	//----- nvinfo : EIATTR_EXIT_INSTR_OFFSETS
	.align		4
        /*0204*/ 	.byte	0x04, 0x1c
        /*0206*/ 	.short	(.L_37 - .L_36)


	//   ....[0]....
.L_36:
        /*0208*/ 	.word	0x000005c0


	//   ....[1]....
        /*020c*/ 	.word	0x00000e80


	//   ....[2]....
        /*0210*/ 	.word	0x00004010


	//   ....[3]....
        /*0214*/ 	.word	0x00004640


	//   ....[4]....
        /*0218*/ 	.word	0x000055b0


	//----- nvinfo : EIATTR_MAX_THREADS
	.align		4
.L_37:
        /*021c*/ 	.byte	0x04, 0x05
        /*021e*/ 	.short	(.L_39 - .L_38)
.L_38:
        /*0220*/ 	.word	0x00000180
        /*0224*/ 	.word	0x00000001
        /*0228*/ 	.word	0x00000001


	//----- nvinfo : EIATTR_CRS_STACK_SIZE
	.align		4
.L_39:
        /*022c*/ 	.byte	0x04, 0x1e
        /*022e*/ 	.short	(.L_41 - .L_40)
.L_40:
        /*0230*/ 	.word	0x00000000


	//----- nvinfo : EIATTR_CBANK_PARAM_SIZE
	.align		4
.L_41:
        /*0234*/ 	.byte	0x03, 0x19
        /*0236*/ 	.short	0x0470


	//----- nvinfo : EIATTR_PARAM_CBANK
	.align		4
        /*0238*/ 	.byte	0x04, 0x0a
        /*023a*/ 	.short	(.L_43 - .L_42)
	.align		4
.L_42:
        /*023c*/ 	.word	index@(.nv.constant0._ZN7cutlass13device_kernelINS_4gemm6kernel13GemmUniversalIN4cute5tupleIJiiiiEEENS1_10collective13CollectiveMmaINS1_34MainloopSm90TmaGmmaWarpSpecializedILi3ENS5_IJNS4_1CILi1EEESB_SB_EEENS1_35KernelTmaWarpSpecializedCooperativeEEENS5_IJNSA_ILi128EEENSA_ILi64EEESF_EEEaNS5_IJlSB_lEEEaSI_NS4_8TiledMMAINS4_8MMA_AtomIJNS4_4SM904GMMA26MMA_64x64x32_S32S8S8_SS_TNEEEENS4_6LayoutINS5_IJNSA_ILi2EEESB_SB_EEENS5_IJSB_NSA_ILi0EEESS_EEEEENS5_IJNS4_10UnderscoreESV_SV_EEEEENS4_13SM90_TMA_LOADENS4_14ComposedLayoutINS4_7SwizzleILi3ELi4ELi3EEENS4_18smem_ptr_flag_bitsILi8EEENSP_INS5_IJNSA_ILi8EEESF_EEENS5_IJSF_SB_EEEEEEEvNS4_8identityESY_S18_vS19_EENS_8epilogue10collective6detail29Sm90TmaWarpSpecializedAdapterINS1C_15DefaultEpilogueIaSI_SI_NS1B_6thread17LinearCombinationIaLi1EiiLNS1G_9ScaleType4KindE0ELNS_15FloatRoundStyleE2EaEENS1_15EpilogueDefaultEEEEEvvEEEEvNT_6ParamsE)
        /*0240*/ 	.short	0x0210
        /*0242*/ 	.short	0x0470


	//----- nvinfo : EIATTR_SW_WAR
	.align		4
.L_43:
        /*0244*/ 	.byte	0x04, 0x36
        /*0246*/ 	.short	(.L_45 - .L_44)
.L_44:
        /*0248*/ 	.word	0x00000008
.L_45:


//--------------------- .nv.callgraph             --------------------------
	.section	.nv.callgraph,"",@"SHT_CUDA_CALLGRAPH"
	.align	4
	.sectionentsize	8
	.align		4
        /*0000*/ 	.word	0x00000000
	.align		4
        /*0004*/ 	.word	0xffffffff
	.align		4
        /*0008*/ 	.word	index@(_ZN7cutlass13device_kernelINS_4gemm6kernel13GemmUniversalIN4cute5tupleIJiiiiEEENS1_10collective13CollectiveMmaINS1_34MainloopSm90TmaGmmaWarpSpecializedILi3ENS5_IJNS4_1CILi1EEESB_SB_EEENS1_35KernelTmaWarpSpecializedCooperativeEEENS5_IJNSA_ILi128EEENSA_ILi64EEESF_EEEaNS5_IJlSB_lEEEaSI_NS4_8TiledMMAINS4_8MMA_AtomIJNS4_4SM904GMMA26MMA_64x64x32_S32S8S8_SS_TNEEEENS4_6LayoutINS5_IJNSA_ILi2EEESB_SB_EEENS5_IJSB_NSA_ILi0EEESS_EEEEENS5_IJNS4_10UnderscoreESV_SV_EEEEENS4_13SM90_TMA_LOADENS4_14ComposedLayoutINS4_7SwizzleILi3ELi4ELi3EEENS4_18smem_ptr_flag_bitsILi8EEENSP_INS5_IJNSA_ILi8EEESF_EEENS5_IJSF_SB_EEEEEEEvNS4_8identityESY_S18_vS19_EENS_8epilogue10collective6detail29Sm90TmaWarpSpecializedAdapterINS1C_15DefaultEpilogueIaSI_SI_NS1B_6thread17LinearCombinationIaLi1EiiLNS1G_9ScaleType4KindE0ELNS_15FloatRoundStyleE2EaEENS1_15EpilogueDefaultEEEEEvvEEEEvNT_6ParamsE)
	.align		4
        /*000c*/ 	.word	index@(__assertfail)
	.align		4
        /*0010*/ 	.word	0x00000000
	.align		4
        /*0014*/ 	.word	0xfffffffe
	.align		4
        /*0018*/ 	.word	0x00000000
	.align		4
        /*001c*/ 	.word	0xfffffffd
	.align		4
        /*0020*/ 	.word	0x00000000
	.align		4
        /*0024*/ 	.word	0xfffffffc


//--------------------- .nv.constant4             --------------------------
	.section	.nv.constant4,"a",@progbits
	.align	8
	.align		8
.nv.constant4:
        /*0000*/ 	.dword	__assertfail
	.align		8
        /*0008*/ 	.dword	__unnamed_1
	.align		8
        /*0010*/ 	.dword	_ZN40_INTERNAL_24a0b53c_4_k_cu_4a818819_290094cuda3std3__45__cpo5beginE
	.align		8
        /*0018*/ 	.dword	_ZN40_INTERNAL_24a0b53c_4_k_cu_4a818819_290094cuda3std3__45__cpo3endE
	.align		8
        /*0020*/ 	.dword	_ZN40_INTERNAL_24a0b53c_4_k_cu_4a818819_290094cuda3std3__45__cpo6cbeginE
	.align		8
        /*0028*/ 	.dword	_ZN40_INTERNAL_24a0b53c_4_k_cu_4a818819_290094cuda3std3__45__cpo4cendE
	.align		8
        /*0030*/ 	.dword	_ZN40_INTERNAL_24a0b53c_4_k_cu_4a818819_290094cuda3std3__442_GLOBAL__N__24a0b53c_4_k_cu_4a818819_290096ignoreE
	.align		8
        /*0038*/ 	.dword	_ZN40_INTERNAL_24a0b53c_4_k_cu_4a818819_290094cuda3std3__419piecewise_constructE
	.align		8
        /*0040*/ 	.dword	_ZN40_INTERNAL_24a0b53c_4_k_cu_4a818819_290094cuda3std3__48in_placeE
	.align		8
        /*0048*/ 	.dword	_ZN40_INTERNAL_24a0b53c_4_k_cu_4a818819_290094cuda3std6ranges3__45__cpo4swapE
	.align		8
        /*0050*/ 	.dword	_ZN40_INTERNAL_24a0b53c_4_k_cu_4a818819_290094cuda3std6ranges3__45__cpo9iter_moveE
	.align		8
        /*0058*/ 	.dword	_ZN40_INTERNAL_24a0b53c_4_k_cu_4a818819_290094cute7productE
	.align		8
        /*0060*/ 	.dword	_ZN40_INTERNAL_24a0b53c_4_k_cu_4a818819_290094cute1_E
	.align		8
        /*0068*/ 	.dword	$str$22
	.align		8
        /*0070*/ 	.dword	$str$23


//--------------------- .text._ZN7cutlass13device_kernelINS_4gemm6kernel13GemmUniversalIN4cute5tupleIJiiiiEEENS1_10collective13CollectiveMmaINS1_34MainloopSm90TmaGmmaWarpSpecializedILi3ENS5_IJNS4_1CILi1EEESB_SB_EEENS1_35KernelTmaWarpSpecializedCooperativeEEENS5_IJNSA_ILi128EEENSA_ILi64EEESF_EEEaNS5_IJlSB_lEEEaSI_NS4_8TiledMMAINS4_8MMA_AtomIJNS4_4SM904GMMA26MMA_64x64x32_S32S8S8_SS_TNEEEENS4_6LayoutINS5_IJNSA_ILi2EEESB_SB_EEENS5_IJSB_NSA_ILi0EEESS_EEEEENS5_IJNS4_10UnderscoreESV_SV_EEEEENS4_13SM90_TMA_LOADENS4_14ComposedLayoutINS4_7SwizzleILi3ELi4ELi3EEENS4_18smem_ptr_flag_bitsILi8EEENSP_INS5_IJNSA_ILi8EEESF_EEENS5_IJSF_SB_EEEEEEEvNS4_8identityESY_S18_vS19_EENS_8epilogue10collective6detail29Sm90TmaWarpSpecializedAdapterINS1C_15DefaultEpilogueIaSI_SI_NS1B_6thread17LinearCombinationIaLi1EiiLNS1G_9ScaleType4KindE0ELNS_15FloatRoundStyleE2EaEENS1_15EpilogueDefaultEEEEEvvEEEEvNT_6ParamsE --------------------------
	.section	.text._ZN7cutlass13device_kernelINS_4gemm6kernel13GemmUniversalIN4cute5tupleIJiiiiEEENS1_10collective13CollectiveMmaINS1_34MainloopSm90TmaGmmaWarpSpecializedILi3ENS5_IJNS4_1CILi1EEESB_SB_EEENS1_35KernelTmaWarpSpecializedCooperativeEEENS5_IJNSA_ILi128EEENSA_ILi64EEESF_EEEaNS5_IJlSB_lEEEaSI_NS4_8TiledMMAINS4_8MMA_AtomIJNS4_4SM904GMMA26MMA_64x64x32_S32S8S8_SS_TNEEEENS4_6LayoutINS5_IJNSA_ILi2EEESB_SB_EEENS5_IJSB_NSA_ILi0EEESS_EEEEENS5_IJNS4_10UnderscoreESV_SV_EEEEENS4_13SM90_TMA_LOADENS4_14ComposedLayoutINS4_7SwizzleILi3ELi4ELi3EEENS4_18smem_ptr_flag_bitsILi8EEENSP_INS5_IJNSA_ILi8EEESF_EEENS5_IJSF_SB_EEEEEEEvNS4_8identityESY_S18_vS19_EENS_8epilogue10collective6detail29Sm90TmaWarpSpecializedAdapterINS1C_15DefaultEpilogueIaSI_SI_NS1B_6thread17LinearCombinationIaLi1EiiLNS1G_9ScaleType4KindE0ELNS_15FloatRoundStyleE2EaEENS1_15EpilogueDefaultEEEEEvvEEEEvNT_6ParamsE,"ax",@progbits
	.align	128
.text._ZN7cutlass13device_kernelINS_4gemm6kernel13GemmUniversalIN4cute5tupleIJiiiiEEENS1_10collective13CollectiveMmaINS1_34MainloopSm90TmaGmmaWarpSpecializedILi3ENS5_IJNS4_1CILi1EEESB_SB_EEENS1_35KernelTmaWarpSpecializedCooperativeEEENS5_IJNSA_ILi128EEENSA_ILi64EEESF_EEEaNS5_IJlSB_lEEEaSI_NS4_8TiledMMAINS4_8MMA_AtomIJNS4_4SM904GMMA26MMA_64x64x32_S32S8S8_SS_TNEEEENS4_6LayoutINS5_IJNSA_ILi2EEESB_SB_EEENS5_IJSB_NSA_ILi0EEESS_EEEEENS5_IJNS4_10UnderscoreESV_SV_EEEEENS4_13SM90_TMA_LOADENS4_14ComposedLayoutINS4_7SwizzleILi3ELi4ELi3EEENS4_18smem_ptr_flag_bitsILi8EEENSP_INS5_IJNSA_ILi8EEESF_EEENS5_IJSF_SB_EEEEEEEvNS4_8identityESY_S18_vS19_EENS_8epilogue10collective6detail29Sm90TmaWarpSpecializedAdapterINS1C_15DefaultEpilogueIaSI_SI_NS1B_6thread17LinearCombinationIaLi1EiiLNS1G_9ScaleType4KindE0ELNS_15FloatRoundStyleE2EaEENS1_15EpilogueDefaultEEEEEvvEEEEvNT_6ParamsE:
        .type           _ZN7cutlass13device_kernelINS_4gemm6kernel13GemmUniversalIN4cute5tupleIJiiiiEEENS1_10collective13CollectiveMmaINS1_34MainloopSm90TmaGmmaWarpSpecializedILi3ENS5_IJNS4_1CILi1EEESB_SB_EEENS1_35KernelTmaWarpSpecializedCooperativeEEENS5_IJNSA_ILi128EEENSA_ILi64EEESF_EEEaNS5_IJlSB_lEEEaSI_NS4_8TiledMMAINS4_8MMA_AtomIJNS4_4SM904GMMA26MMA_64x64x32_S32S8S8_SS_TNEEEENS4_6LayoutINS5_IJNSA_ILi2EEESB_SB_EEENS5_IJSB_NSA_ILi0EEESS_EEEEENS5_IJNS4_10UnderscoreESV_SV_EEEEENS4_13SM90_TMA_LOADENS4_14ComposedLayoutINS4_7SwizzleILi3ELi4ELi3EEENS4_18smem_ptr_flag_bitsILi8EEENSP_INS5_IJNSA_ILi8EEESF_EEENS5_IJSF_SB_EEEEEEEvNS4_8identityESY_S18_vS19_EENS_8epilogue10collective6detail29Sm90TmaWarpSpecializedAdapterINS1C_15DefaultEpilogueIaSI_SI_NS1B_6thread17LinearCombinationIaLi1EiiLNS1G_9ScaleType4KindE0ELNS_15FloatRoundStyleE2EaEENS1_15EpilogueDefaultEEEEEvvEEEEvNT_6ParamsE,@function
        .size           _ZN7cutlass13device_kernelINS_4gemm6kernel13GemmUniversalIN4cute5tupleIJiiiiEEENS1_10collective13CollectiveMmaINS1_34MainloopSm90TmaGmmaWarpSpecializedILi3ENS5_IJNS4_1CILi1EEESB_SB_EEENS1_35KernelTmaWarpSpecializedCooperativeEEENS5_IJNSA_ILi128EEENSA_ILi64EEESF_EEEaNS5_IJlSB_lEEEaSI_NS4_8TiledMMAINS4_8MMA_AtomIJNS4_4SM904GMMA26MMA_64x64x32_S32S8S8_SS_TNEEEENS4_6LayoutINS5_IJNSA_ILi2EEESB_SB_EEENS5_IJSB_NSA_ILi0EEESS_EEEEENS5_IJNS4_10UnderscoreESV_SV_EEEEENS4_13SM90_TMA_LOADENS4_14ComposedLayoutINS4_7SwizzleILi3ELi4ELi3EEENS4_18smem_ptr_flag_bitsILi8EEENSP_INS5_IJNSA_ILi8EEESF_EEENS5_IJSF_SB_EEEEEEEvNS4_8identityESY_S18_vS19_EENS_8epilogue10collective6detail29Sm90TmaWarpSpecializedAdapterINS1C_15DefaultEpilogueIaSI_SI_NS1B_6thread17LinearCombinationIaLi1EiiLNS1G_9ScaleType4KindE0ELNS_15FloatRoundStyleE2EaEENS1_15EpilogueDefaultEEEEEvvEEEEvNT_6ParamsE,(.L_x_132 - _ZN7cutlass13device_kernelINS_4gemm6kernel13GemmUniversalIN4cute5tupleIJiiiiEEENS1_10collective13CollectiveMmaINS1_34MainloopSm90TmaGmmaWarpSpecializedILi3ENS5_IJNS4_1CILi1EEESB_SB_EEENS1_35KernelTmaWarpSpecializedCooperativeEEENS5_IJNSA_ILi128EEENSA_ILi64EEESF_EEEaNS5_IJlSB_lEEEaSI_NS4_8TiledMMAINS4_8MMA_AtomIJNS4_4SM904GMMA26MMA_64x64x32_S32S8S8_SS_TNEEEENS4_6LayoutINS5_IJNSA_ILi2EEESB_SB_EEENS5_IJSB_NSA_ILi0EEESS_EEEEENS5_IJNS4_10UnderscoreESV_SV_EEEEENS4_13SM90_TMA_LOADENS4_14ComposedLayoutINS4_7SwizzleILi3ELi4ELi3EEENS4_18smem_ptr_flag_bitsILi8EEENSP_INS5_IJNSA_ILi8EEESF_EEENS5_IJSF_SB_EEEEEEEvNS4_8identityESY_S18_vS19_EENS_8epilogue10collective6detail29Sm90TmaWarpSpecializedAdapterINS1C_15DefaultEpilogueIaSI_SI_NS1B_6thread17LinearCombinationIaLi1EiiLNS1G_9ScaleType4KindE0ELNS_15FloatRoundStyleE2EaEENS1_15EpilogueDefaultEEEEEvvEEEEvNT_6ParamsE)
        .other          _ZN7cutlass13device_kernelINS_4gemm6kernel13GemmUniversalIN4cute5tupleIJiiiiEEENS1_10collective13CollectiveMmaINS1_34MainloopSm90TmaGmmaWarpSpecializedILi3ENS5_IJNS4_1CILi1EEESB_SB_EEENS1_35KernelTmaWarpSpecializedCooperativeEEENS5_IJNSA_ILi128EEENSA_ILi64EEESF_EEEaNS5_IJlSB_lEEEaSI_NS4_8TiledMMAINS4_8MMA_AtomIJNS4_4SM904GMMA26MMA_64x64x32_S32S8S8_SS_TNEEEENS4_6LayoutINS5_IJNSA_ILi2EEESB_SB_EEENS5_IJSB_NSA_ILi0EEESS_EEEEENS5_IJNS4_10UnderscoreESV_SV_EEEEENS4_13SM90_TMA_LOADENS4_14ComposedLayoutINS4_7SwizzleILi3ELi4ELi3EEENS4_18smem_ptr_flag_bitsILi8EEENSP_INS5_IJNSA_ILi8EEESF_EEENS5_IJSF_SB_EEEEEEEvNS4_8identityESY_S18_vS19_EENS_8epilogue10collective6detail29Sm90TmaWarpSpecializedAdapterINS1C_15DefaultEpilogueIaSI_SI_NS1B_6thread17LinearCombinationIaLi1EiiLNS1G_9ScaleType4KindE0ELNS_15FloatRoundStyleE2EaEENS1_15EpilogueDefaultEEEEEvvEEEEvNT_6ParamsE,@"STO_CUDA_ENTRY STV_DEFAULT"
_ZN7cutlass13device_kernelINS_4gemm6kernel13GemmUniversalIN4cute5tupleIJiiiiEEENS1_10collective13CollectiveMmaINS1_34MainloopSm90TmaGmmaWarpSpecializedILi3ENS5_IJNS4_1CILi1EEESB_SB_EEENS1_35KernelTmaWarpSpecializedCooperativeEEENS5_IJNSA_ILi128EEENSA_ILi64EEESF_EEEaNS5_IJlSB_lEEEaSI_NS4_8TiledMMAINS4_8MMA_AtomIJNS4_4SM904GMMA26MMA_64x64x32_S32S8S8_SS_TNEEEENS4_6LayoutINS5_IJNSA_ILi2EEESB_SB_EEENS5_IJSB_NSA_ILi0EEESS_EEEEENS5_IJNS4_10UnderscoreESV_SV_EEEEENS4_13SM90_TMA_LOADENS4_14ComposedLayoutINS4_7SwizzleILi3ELi4ELi3EEENS4_18smem_ptr_flag_bitsILi8EEENSP_INS5_IJNSA_ILi8EEESF_EEENS5_IJSF_SB_EEEEEEEvNS4_8identityESY_S18_vS19_EENS_8epilogue10collective6detail29Sm90TmaWarpSpecializedAdapterINS1C_15DefaultEpilogueIaSI_SI_NS1B_6thread17LinearCombinationIaLi1EiiLNS1G_9ScaleType4KindE0ELNS_15FloatRoundStyleE2EaEENS1_15EpilogueDefaultEEEEEvvEEEEvNT_6ParamsE:
[----:B------:R-:W0:Y:S01]  /*0000*/  LDC R1, c[0x0][0x28] ;  /* 0x00000a00ff017b82 */ /* 0x000e220000000800 */
[----:B------:R-:W1:Y:S01]  /*0010*/  S2R R18, SR_TID.X ;  /* 0x0000000000127919 */ /* 0x000e620000002100 */
[----:B------:R-:W-:Y:S01]  /*0020*/  ELECT P0, URZ, PT ;  /* 0x00000000003f782f */ /* 0x000fe20003800000 */
[----:B------:R-:W-:Y:S01]  /*0030*/  BSSY B0, `(.L_x_0) ;  /* 0x000000f000007945 */ /* 0x000fe20003800000 */
[--C-:B-1----:R-:W-:Y:S02]  /*0040*/  SHF.R.U32.HI R0, RZ, 0x5, R18.reuse ;  /* 0x00000005ff007819 */ /* 0x102fe40000011612 */
[----:B------:R-:W-:-:S03]  /*0050*/  SHF.R.U32.HI R2, RZ, 0x7, R18 ;  /* 0x00000007ff027819 */ /* 0x000fc60000011612 */
[----:B------:R-:W1:Y:S04]  /*0060*/  SHFL.IDX PT, R5, R0, RZ, 0x1f ;  /* 0x00001fff00057589 */ /* 0x000e6800000e0000 */
[----:B------:R2:W3:Y:S01]  /*0070*/  SHFL.IDX PT, R8, R2, RZ, 0x1f ;  /* 0x00001fff02087589 */ /* 0x0004e200000e0000 */
[----:B-1----:R-:W-:-:S13]  /*0080*/  ISETP.NE.OR P0, PT, R5, RZ, !P0 ;  /* 0x000000ff0500720c */ /* 0x002fda0004705670 */
[----:B0-23--:R-:W-:Y:S05]  /*0090*/  @P0 BRA `(.L_x_1) ;  /* 0x0000000000200947 */ /* 0x00dfea0003800000 */
[----:B------:R-:W-:Y:S02]  /*00a0*/  ULDC.64 UR4, c[0x0][0x198] ;  /* 0x0000660000047ab9 */ /* 0x000fe40000000a00 */
[----:B------:R-:W-:Y:S02]  /*00b0*/  UIADD3 UR6, UP0, UR4, 0xf0, URZ ;  /* 0x000000f004067890 */ /* 0x000fe4000ff1e03f */
[----:B------:R-:W-:Y:S02]  /*00c0*/  UIADD3 UR4, UP1, UR4, 0x1f0, URZ ;  /* 0x000001f004047890 */ /* 0x000fe4000ff3e03f */
[----:B------:R-:W-:Y:S02]  /*00d0*/  UIADD3.X UR7, URZ, UR5, URZ, UP0, !UPT ;  /* 0x000000053f077290 */ /* 0x000fe400087fe43f */
[----:B------:R-:W-:-:S07]  /*00e0*/  UIADD3.X UR5, URZ, UR5, URZ, UP1, !UPT ;  /* 0x000000053f057290 */ /* 0x000fce0008ffe43f */
[----:B------:R0:W-:Y:S02]  /*00f0*/  UTMACCTL.PF [UR6] ;  /* 0x00000000060079b9 */ /* 0x0001e40008040000 */
[----:B------:R0:W-:Y:S02]  /*0100*/  UTMACCTL.PF [UR4] ;  /* 0x00000000040079b9 */ /* 0x0001e40008040000 */
[----:B0-----:R-:W-:Y:S01]  /*0110*/  NOP ;  /* 0x0000000000007918 */ /* 0x001fe20000000000 */
.L_x_1:
[----:B------:R-:W-:Y:S05]  /*0120*/  BSYNC B0 ;  /* 0x0000000000007941 */ /* 0x000fea0003800000 */
.L_x_0:
[----:B------:R-:W0:Y:S02]  /*0130*/  SHFL.IDX PT, R2, R0, RZ, 0x1f ;  /* 0x00001fff00027589 */ /* 0x000e2400000e0000 */
[----:B0-----:R-:W-:-:S13]  /*0140*/  ISETP.NE.AND P0, PT, R2, RZ, PT ;  /* 0x000000ff0200720c */ /* 0x001fda0003f05270 */
[----:B------:R-:W-:Y:S05]  /*0150*/  @P0 BRA `(.L_x_2) ;  /* 0x0000000000500947 */ /* 0x000fea0003800000 */
[----:B------:R-:W0:Y:S01]  /*0160*/  S2UR UR8, SR_CgaCtaId ;  /* 0x00000000000879c3 */ /* 0x000e220000008800 */
[----:B------:R-:W-:Y:S01]  /*0170*/  UMOV UR4, 0x400 ;  /* 0x0000040000047882 */ /* 0x000fe20000000000 */
[----:B------:R-:W-:Y:S01]  /*0180*/  UMOV UR5, 0x1 ;  /* 0x0000000100057882 */ /* 0x000fe20000000000 */
[----:B------:R-:W-:Y:S01]  /*0190*/  UMOV UR6, 0x100 ;  /* 0x0000010000067882 */ /* 0x000fe20000000000 */
[----:B------:R-:W-:Y:S01]  /*01a0*/  ELECT P0, URZ, PT ;  /* 0x00000000003f782f */ /* 0x000fe20003800000 */
[----:B------:R-:W-:-:S04]  /*01b0*/  UIADD3 UR6, -UR6, 0x100000, URZ ;  /* 0x0010000006067890 */ /* 0x000fc8000fffe13f */
[----:B------:R-:W-:Y:S02]  /*01c0*/  USHF.L.U32 UR7, UR6, 0xb, URZ ;  /* 0x0000000b06077899 */ /* 0x000fe4000800063f */
[----:B------:R-:W-:Y:S02]  /*01d0*/  USHF.L.U32 UR6, UR6, 0x1, URZ ;  /* 0x0000000106067899 */ /* 0x000fe4000800063f */
[----:B0-----:R-:W-:Y:S02]  /*01e0*/  ULEA UR8, UR8, UR4, 0x18 ;  /* 0x0000000408087291 */ /* 0x001fe4000f8ec03f */
[----:B------:R-:W-:-:S04]  /*01f0*/  UIADD3 UR4, -UR5, 0x100000, URZ ;  /* 0x0010000005047890 */ /* 0x000fc8000fffe13f */
[----:B------:R-:W-:Y:S02]  /*0200*/  USHF.L.U32 UR5, UR4, 0xb, URZ ;  /* 0x0000000b04057899 */ /* 0x000fe4000800063f */
[----:B------:R-:W-:Y:S01]  /*0210*/  USHF.L.U32 UR4, UR4, 0x1, URZ ;  /* 0x0000000104047899 */ /* 0x000fe2000800063f */
[----:B------:R-:W0:Y:S11]  /*0220*/  FENCE.VIEW.ASYNC.S ;  /* 0x00000000000073c6 */ /* 0x000e360000000000 */
[----:B0-----:R0:W1:Y:S01]  /*0230*/  SYNCS.EXCH.64 URZ, [UR8], UR4 ;  /* 0x00000004083f75b2 */ /* 0x0010620008000100 */
[----:B------:R0:W2:Y:S01]  /*0240*/  SYNCS.EXCH.64 URZ, [UR8+0x18], UR6 ;  /* 0x00001806083f75b2 */ /* 0x0000a20008000100 */
[----:B------:R0:W3:Y:S01]  /*0250*/  SYNCS.EXCH.64 URZ, [UR8+0x8], UR4 ;  /* 0x00000804083f75b2 */ /* 0x0000e20008000100 */
[----:B------:R0:W4:Y:S01]  /*0260*/  SYNCS.EXCH.64 URZ, [UR8+0x20], UR6 ;  /* 0x00002006083f75b2 */ /* 0x0001220008000100 */
[----:B------:R0:W0:Y:S01]  /*0270*/  SYNCS.EXCH.64 URZ, [UR8+0x10], UR4 ;  /* 0x00001004083f75b2 */ /* 0x0000220008000100 */
[----:B------:R0:W0:Y:S01]  /*0280*/  SYNCS.EXCH.64 URZ, [UR8+0x28], UR6 ;  /* 0x00002806083f75b2 */ /* 0x0000220008000100 */
[----:B------:R-:W-:Y:S01]  /*0290*/  NOP ;  /* 0x0000000000007918 */ /* 0x000fe20000000000 */
.L_x_2:
[----:B------:R-:W5:Y:S01]  /*02a0*/  SHFL.IDX PT, R0, R0, RZ, 0x1f ;  /* 0x00001fff00007589 */ /* 0x000f6200000e0000 */
[----:B------:R-:W-:Y:S01]  /*02b0*/  ELECT P0, URZ, PT ;  /* 0x00000000003f782f */ /* 0x000fe20003800000 */
[----:B------:R-:W1:Y:S01]  /*02c0*/  LDC R2, c[0x0][0x65c] ;  /* 0x00019700ff027b82 */ /* 0x000e620000000800 */
[----:B------:R-:W-:Y:S01]  /*02d0*/  SHF.R.S32.HI R6, RZ, 0x1f, R5 ;  /* 0x0000001fff067819 */ /* 0x000fe20000011405 */
[----:B------:R-:W2:Y:S01]  /*02e0*/  S2R R3, SR_CTAID.Y ;  /* 0x0000000000037919 */ /* 0x000ea20000002600 */
[----:B0-----:R-:W-:Y:S01]  /*02f0*/  UMOV UR4, 0x20 ;  /* 0x0000002000047882 */ /* 0x001fe20000000000 */
[----:B------:R-:W-:Y:S01]  /*0300*/  ISETP.NE.AND P2, PT, R8, RZ, PT ;  /* 0x000000ff0800720c */ /* 0x000fe20003f45270 */
[----:B------:R-:W-:Y:S01]  /*0310*/  NOP ;  /* 0x0000000000007918 */ /* 0x000fe20000000000 */
[----:B------:R-:W0:Y:S01]  /*0320*/  S2R R4, SR_CTAID.X ;  /* 0x0000000000047919 */ /* 0x000e220000002500 */
[----:B------:R-:W-:Y:S01]  /*0330*/  LEA.HI R6, R6, R5, RZ, 0x2 ;  /* 0x0000000506067211 */ /* 0x000fe200078f10ff */
[----:B------:R-:W-:Y:S01]  /*0340*/  NOP ;  /* 0x0000000000007918 */ /* 0x000fe20000000000 */
[----:B-----5:R-:W-:-:S02]  /*0350*/  ISETP.NE.OR P0, PT, R0, RZ, !P0 ;  /* 0x000000ff0000720c */ /* 0x020fc40004705670 */
[----:B-1----:R-:W-:-:S04]  /*0360*/  ISETP.NE.AND P3, PT, R2, 0x1, PT ;  /* 0x000000010200780c */ /* 0x002fc80003f65270 */
[----:B------:R-:W-:Y:S02]  /*0370*/  P2R R0, PR, RZ, 0x8 ;  /* 0x00000008ff007803 */ /* 0x000fe40000000000 */
[----:B------:R-:W-:-:S05]  /*0380*/  LOP3.LUT R0, R6, 0xfffffffc, RZ, 0xc0, !PT ;  /* 0xfffffffc06007812 */ /* 0x000fca00078ec0ff */
[----:B------:R-:W-:Y:S01]  /*0390*/  VOTEU.ALL UP0, P0 ;  /* 0x00000000003f7886 */ /* 0x000fe20000000000 */
[----:B------:R-:W-:Y:S01]  /*03a0*/  IMAD.IADD R0, R5, 0x1, -R0 ;  /* 0x0000000105007824 */ /* 0x000fe200078e0a00 */
[----:B------:R-:W0:Y:S01]  /*03b0*/  @P3 LDC R17, c[0x0][0x10] ;  /* 0x00000400ff113b82 */ /* 0x000e220000000800 */
[----:B------:R-:W-:Y:S01]  /*03c0*/  VOTEU.ALL UP1, P0 ;  /* 0x00000000003f7886 */ /* 0x000fe20000020000 */
[----:B--2---:R-:W-:Y:S01]  /*03d0*/  @P3 IMAD.MOV.U32 R6, RZ, RZ, R3 ;  /* 0x000000ffff063224 */ /* 0x004fe200078e0003 */
[----:B------:R-:W-:Y:S01]  /*03e0*/  @!UP0 UMOV UR6, 0x400 ;  /* 0x0000040000068882 */ /* 0x000fe20000000000 */
[----:B------:R-:W-:-:S04]  /*03f0*/  @!UP0 UIADD3 UR4, -UR4, 0x100000, URZ ;  /* 0x0010000004048890 */ /* 0x000fc8000fffe13f */
[----:B------:R-:W-:Y:S02]  /*0400*/  @!UP0 USHF.L.U32 UR5, UR4, 0xb, URZ ;  /* 0x0000000b04058899 */ /* 0x000fe4000800063f */
[----:B------:R-:W-:Y:S01]  /*0410*/  @!UP0 USHF.L.U32 UR4, UR4, 0x1, URZ ;  /* 0x0000000104048899 */ /* 0x000fe2000800063f */
[----:B------:R-:W-:Y:S02]  /*0420*/  @P3 IMAD.MOV.U32 R7, RZ, RZ, RZ ;  /* 0x000000ffff073224 */ /* 0x000fe400078e00ff */
[----:B------:R-:W-:Y:S01]  /*0430*/  IMAD.MOV.U32 R5, RZ, RZ, RZ ;  /* 0x000000ffff057224 */ /* 0x000fe200078e00ff */
[----:B------:R-:W1:Y:S01]  /*0440*/  @!UP0 S2UR UR7, SR_CgaCtaId ;  /* 0x00000000000789c3 */ /* 0x000e620000008800 */
[----:B------:R-:W-:-:S07]  /*0450*/  @P3 IMAD.MOV.U32 R11, RZ, RZ, RZ ;  /* 0x000000ffff0b3224 */ /* 0x000fce00078e00ff */
[----:B------:R-:W2:Y:S01]  /*0460*/  @!P3 LDC R9, c[0x0][0xc] ;  /* 0x00000300ff09bb82 */ /* 0x000ea20000000800 */
[----:B0-----:R-:W-:-:S04]  /*0470*/  @P3 IMAD.WIDE.U32 R16, R4, R17, R6 ;  /* 0x0000001104103225 */ /* 0x001fc800078e0006 */
[----:B------:R-:W-:Y:S01]  /*0480*/  @P3 IMAD.IADD R17, R17, 0x1, R11 ;  /* 0x0000000111113824 */ /* 0x000fe200078e020b */
[----:B-1----:R-:W-:Y:S01]  /*0490*/  @!UP0 ULEA UR6, UR7, UR6, 0x18 ;  /* 0x0000000607068291 */ /* 0x002fe2000f8ec03f */
[----:B------:R-:W-:Y:S01]  /*04a0*/  VOTEU.ALL UP0, P0 ;  /* 0x00000000003f7886 */ /* 0x000fe20000000000 */
[----:B------:R-:W-:-:S04]  /*04b0*/  ISETP.NE.AND P0, PT, R0, 0x3, PT ;  /* 0x000000030000780c */ /* 0x000fc80003f05270 */
[----:B------:R-:W-:Y:S01]  /*04c0*/  ISETP.EQ.OR P0, PT, R0, RZ, !P0 ;  /* 0x000000ff0000720c */ /* 0x000fe20004702670 */
[----:B--2---:R-:W-:-:S03]  /*04d0*/  @!P3 IMAD.WIDE.U32 R6, R9, R3, R4 ;  /* 0x000000030906b225 */ /* 0x004fc600078e0004 */
[C---:B------:R-:W-:Y:S01]  /*04e0*/  ISETP.EQ.AND P0, PT, R8.reuse, RZ, P0 ;  /* 0x000000ff0800720c */ /* 0x040fe20000702270 */
[----:B------:R-:W-:Y:S01]  /*04f0*/  VIADD R8, R8, 0xffffffff ;  /* 0xffffffff08087836 */ /* 0x000fe20000000000 */
[----:B------:R-:W0:Y:S02]  /*0500*/  FENCE.VIEW.ASYNC.S ;  /* 0x00000000000073c6 */ /* 0x000e240000000000 */
[----:B0-----:R0:W3:Y:S01]  /*0510*/  @!UP0 SYNCS.EXCH.64 URZ, [UR6+0x40], UR4 ;  /* 0x00004004063f85b2 */ /* 0x0010e20008000100 */
[----:B------:R-:W-:Y:S01]  /*0520*/  @!P3 IMAD.MOV.U32 R16, RZ, RZ, R6 ;  /* 0x000000ffff10b224 */ /* 0x000fe200078e0006 */
[----:B------:R-:W-:Y:S01]  /*0530*/  SEL R19, RZ, 0x1, !P0 ;  /* 0x00000001ff137807 */ /* 0x000fe20004000000 */
[----:B------:R-:W-:Y:S01]  /*0540*/  @!P3 IMAD.MOV.U32 R17, RZ, RZ, R7 ;  /* 0x000000ffff11b224 */ /* 0x000fe200078e0007 */
[----:B------:R-:W-:-:S04]  /*0550*/  ISETP.GE.U32.AND P1, PT, R8, 0x2, PT ;  /* 0x000000020800780c */ /* 0x000fc80003f26070 */
[----:B------:R-:W-:Y:S01]  /*0560*/  SEL R19, R19, 0x2, P1 ;  /* 0x0000000213137807 */ /* 0x000fe20000800000 */
[----:B------:R0:W3:Y:S01]  /*0570*/  @!UP1 SYNCS.EXCH.64 URZ, [UR6+0x48], UR4 ;  /* 0x00004804063f95b2 */ /* 0x0000e20008000100 */
[----:B------:R-:W-:Y:S01]  /*0580*/  NOP ;  /* 0x0000000000007918 */ /* 0x000fe20000000000 */
[----:B---34-:R-:W-:Y:S06]  /*0590*/  BAR.SYNC.DEFER_BLOCKING 0x0 ;  /* 0x0000000000007b1d */ /* 0x018fec0000010000 */
[----:B------:R-:W-:Y:S05]  /*05a0*/  @!P2 BRA `(.L_x_3) ;  /* 0x00000038009ca947 */ /* 0x000fea0003800000 */
[----:B------:R-:W-:-:S13]  /*05b0*/  ISETP.GT.U32.AND P0, PT, R8, 0x1, PT ;  /* 0x000000010800780c */ /* 0x000fda0003f04070 */
[----:B0-----:R-:W-:Y:S05]  /*05c0*/  @P0 EXIT ;  /* 0x000000000000094d */ /* 0x001fea0003800000 */
[----:B------:R-:W-:Y:S01]  /*05d0*/  ULDC.64 UR4, c[0x0][0x650] ;  /* 0x0001940000047ab9 */ /* 0x000fe20000000a00 */
[----:B------:R-:W-:Y:S01]  /*05e0*/  PRMT R0, RZ, 0x7610, R0 ;  /* 0x00007610ff007816 */ /* 0x000fe20000000000 */
[----:B------:R-:W-:Y:S01]  /*05f0*/  IMAD.MOV.U32 R57, RZ, RZ, -0x1 ;  /* 0xffffffffff397424 */ /* 0x000fe200078e00ff */
[----:B------:R-:W-:Y:S01]  /*0600*/  ISETP.GE.U32.AND P0, PT, R16, UR4, PT ;  /* 0x0000000410007c0c */ /* 0x000fe2000bf06070 */
[----:B------:R-:W-:Y:S02]  /*0610*/  IMAD.MOV.U32 R58, RZ, RZ, -0x1 ;  /* 0xffffffffff3a7424 */ /* 0x000fe400078e00ff */
[----:B------:R-:W-:Y:S01]  /*0620*/  IMAD.MOV.U32 R59, RZ, RZ, -0x1 ;  /* 0xffffffffff3b7424 */ /* 0x000fe200078e00ff */
[----:B------:R-:W-:-:S13]  /*0630*/  ISETP.GE.U32.AND.EX P0, PT, R17, UR5, PT, P0 ;  /* 0x0000000511007c0c */ /* 0x000fda000bf06100 */
[----:B------:R-:W-:Y:S05]  /*0640*/  @P0 BRA `(.L_x_4) ;  /* 0x0000000400540947 */ /* 0x000fea0003800000 */
[----:B------:R-:W0:Y:S01]  /*0650*/  LDC.64 R14, c[0x0][0x628] ;  /* 0x00018a00ff0e7b82 */ /* 0x000e220000000a00 */
[----:B------:R-:W-:Y:S02]  /*0660*/  IMAD.MOV.U32 R6, RZ, RZ, R16 ;  /* 0x000000ffff067224 */ /* 0x000fe400078e0010 */
[----:B------:R-:W-:-:S05]  /*0670*/  IMAD.MOV.U32 R7, RZ, RZ, R17 ;  /* 0x000000ffff077224 */ /* 0x000fca00078e0011 */
[----:B------:R-:W1:Y:S08]  /*0680*/  LDC R0, c[0x0][0x630] ;  /* 0x00018c00ff007b82 */ /* 0x000e700000000800 */
[----:B------:R-:W2:Y:S01]  /*0690*/  LDC.64 R20, c[0x0][0x620] ;  /* 0x00018800ff147b82 */ /* 0x000ea20000000a00 */
[----:B0-----:R-:W-:-:S04]  /*06a0*/  ISETP.NE.U32.AND P0, PT, R14, RZ, PT ;  /* 0x000000ff0e00720c */ /* 0x001fc80003f05070 */
[----:B------:R-:W-:-:S13]  /*06b0*/  ISETP.NE.AND.EX P0, PT, R15, RZ, PT, P0 ;  /* 0x000000ff0f00720c */ /* 0x000fda0003f05300 */
[----:B-12---:R-:W-:Y:S05]  /*06c0*/  @!P0 BRA `(.L_x_5) ;  /* 0x0000000000288947 */ /* 0x006fea0003800000 */
[----:B------:R-:W0:Y:S02]  /*06d0*/  LDC R11, c[0x0][0x634] ;  /* 0x00018d00ff0b7b82 */ /* 0x000e240000000800 */
[----:B0-----:R-:W-:-:S05]  /*06e0*/  IADD3 R11, P0, R16, R11, RZ ;  /* 0x0000000b100b7210 */ /* 0x001fca0007f1e0ff */
[----:B------:R-:W-:-:S04]  /*06f0*/  IMAD.X R13, RZ, RZ, R17, P0 ;  /* 0x000000ffff0d7224 */ /* 0x000fc800000e0611 */
[----:B------:R-:W-:-:S04]  /*0700*/  IMAD.WIDE.U32 R6, R13, R14, RZ ;  /* 0x0000000e0d067225 */ /* 0x000fc800078e00ff */
[----:B------:R-:W-:-:S04]  /*0710*/  IMAD.WIDE.U32 R8, P0, R11, R15, R6 ;  /* 0x0000000f0b087225 */ /* 0x000fc80007800006 */
[----:B------:R-:W-:-:S04]  /*0720*/  IMAD.WIDE.U32 R6, R11, R14, RZ ;  /* 0x0000000e0b067225 */ /* 0x000fc800078e00ff */
[----:B------:R-:W-:Y:S01]  /*0730*/  IMAD.X R11, RZ, RZ, RZ, P0 ;  /* 0x000000ffff0b7224 */ /* 0x000fe200000e06ff */
[----:B------:R-:W-:Y:S01]  /*0740*/  IADD3 RZ, P0, R7, R8, RZ ;  /* 0x0000000807ff7210 */ /* 0x000fe20007f1e0ff */
[----:B------:R-:W-:-:S04]  /*0750*/  IMAD.MOV.U32 R10, RZ, RZ, R9 ;  /* 0x000000ffff0a7224 */ /* 0x000fc800078e0009 */
[----:B------:R-:W-:-:S08]  /*0760*/  IMAD.WIDE.U32.X R6, R13, R15, R10, P0 ;  /* 0x0000000f0d067225 */ /* 0x000fd000000e040a */
.L_x_5:
[-CC-:B------:R-:W-:Y:S01]  /*0770*/  SHF.R.U64 R59, R6, R0.reuse, R7.reuse ;  /* 0x00000000063b7219 */ /* 0x180fe20000001207 */
[----:B------:R-:W0:Y:S01]  /*0780*/  LDC R10, c[0x0][0x618] ;  /* 0x00018600ff0a7b82 */ /* 0x000e220000000800 */
[----:B------:R-:W-:Y:S01]  /*0790*/  SHF.R.U32.HI R5, RZ, R0, R7 ;  /* 0x00000000ff057219 */ /* 0x000fe20000011607 */
[----:B------:R-:W-:Y:S01]  /*07a0*/  ULDC UR4, c[0x0][0x150] ;  /* 0x0000540000047ab9 */ /* 0x000fe20000000800 */
[----:B------:R-:W-:Y:S02]  /*07b0*/  IADD3 R9, P0, RZ, -R59, RZ ;  /* 0x8000003bff097210 */ /* 0x000fe40007f1e0ff */
[----:B------:R-:W-:-:S03]  /*07c0*/  I2FP.F32.U32 R0, R4 ;  /* 0x0000000400007245 */ /* 0x000fc60000201000 */
[----:B------:R-:W1:Y:S01]  /*07d0*/  LDC.64 R26, c[0x0][0x640] ;  /* 0x00019000ff1a7b82 */ /* 0x000e620000000a00 */
[----:B------:R-:W-:Y:S02]  /*07e0*/  IMAD.X R11, RZ, RZ, ~R5, P0 ;  /* 0x000000ffff0b7224 */ /* 0x000fe400000e0e05 */
[----:B------:R-:W-:Y:S01]  /*07f0*/  FMUL R0, R0, UR4 ;  /* 0x0000000400007c20 */ /* 0x000fe20008400000 */
[----:B------:R-:W-:Y:S01]  /*0800*/  IMAD.WIDE.U32 R6, R9, R20, R16 ;  /* 0x0000001409067225 */ /* 0x000fe200078e0010 */
[----:B------:R-:W-:-:S03]  /*0810*/  ULDC UR4, c[0x0][0x154] ;  /* 0x0000550000047ab9 */ /* 0x000fc60000000800 */
[----:B------:R-:W-:Y:S01]  /*0820*/  IMAD R8, R11, R20, RZ ;  /* 0x000000140b087224 */ /* 0x000fe200078e02ff */
[----:B------:R-:W2:Y:S01]  /*0830*/  LDC R5, c[0x0][0x144] ;  /* 0x00005100ff057b82 */ /* 0x000ea20000000800 */
[----:B------:R-:W3:Y:S02]  /*0840*/  F2I.U32.TRUNC.NTZ R0, R0 ;  /* 0x0000000000007305 */ /* 0x000ee4000020f000 */
[----:B------:R-:W-:-:S04]  /*0850*/  IMAD R9, R9, R21, R8 ;  /* 0x0000001509097224 */ /* 0x000fc800078e0208 */
[----:B------:R-:W-:Y:S01]  /*0860*/  IMAD.IADD R7, R7, 0x1, R9 ;  /* 0x0000000107077824 */ /* 0x000fe200078e0209 */
[----:B------:R-:W4:Y:S01]  /*0870*/  LDC R12, c[0x0][0x608] ;  /* 0x00018200ff0c7b82 */ /* 0x000f220000000800 */
[----:B------:R-:W-:-:S03]  /*0880*/  IMAD.MOV.U32 R9, RZ, RZ, -0x1 ;  /* 0xffffffffff097424 */ /* 0x000fc600078e00ff */
[-CC-:B0-----:R-:W-:Y:S02]  /*0890*/  SHF.R.U64 R20, R6, R10.reuse, R7.reuse ;  /* 0x0000000a06147219 */ /* 0x181fe40000001207 */
[----:B------:R-:W-:Y:S02]  /*08a0*/  I2FP.F32.U32 R6, R3 ;  /* 0x0000000300067245 */ /* 0x000fe40000201000 */
[----:B------:R-:W0:Y:S01]  /*08b0*/  LDC R24, c[0x0][0x658] ;  /* 0x00019600ff187b82 */ /* 0x000e220000000800 */
[----:B-1----:R-:W-:Y:S01]  /*08c0*/  ISETP.NE.U32.AND P0, PT, R26, RZ, PT ;  /* 0x000000ff1a00720c */ /* 0x002fe20003f05070 */
[----:B---3--:R-:W-:Y:S01]  /*08d0*/  IMAD.MOV R8, RZ, RZ, -R0 ;  /* 0x000000ffff087224 */ /* 0x008fe200078e0a00 */
[----:B------:R-:W-:Y:S01]  /*08e0*/  SHF.R.U32.HI R7, RZ, R10, R7 ;  /* 0x0000000aff077219 */ /* 0x000fe20000011607 */
[----:B------:R-:W-:Y:S01]  /*08f0*/  FMUL R6, R6, UR4 ;  /* 0x0000000406067c20 */ /* 0x000fe20008400000 */
[----:B------:R-:W-:-:S03]  /*0900*/  ISETP.NE.AND.EX P0, PT, R27, RZ, PT, P0 ;  /* 0x000000ff1b00720c */ /* 0x000fc60003f05300 */
[----:B------:R-:W1:Y:S01]  /*0910*/  LDC R14, c[0x0][0x148] ;  /* 0x00005200ff0e7b82 */ /* 0x000e620000000800 */
[----:B--2---:R-:W-:-:S07]  /*0920*/  IMAD R0, R5, R8, R4 ;  /* 0x0000000805007224 */ /* 0x004fce00078e0204 */
[----:B------:R-:W2:Y:S01]  /*0930*/  LDC R22, c[0x0][0x600] ;  /* 0x00018000ff167b82 */ /* 0x000ea20000000800 */
[-CC-:B----4-:R-:W-:Y:S02]  /*0940*/  SHF.R.U64 R28, R20, R12.reuse, R7.reuse ;  /* 0x0000000c141c7219 */ /* 0x190fe40000001207 */
[----:B------:R-:W-:Y:S01]  /*0950*/  SHF.R.U32.HI R5, RZ, R12, R7 ;  /* 0x0000000cff057219 */ /* 0x000fe20000011607 */
[----:B------:R-:W-:Y:S01]  /*0960*/  IMAD.MOV.U32 R7, RZ, RZ, 0x1 ;  /* 0x00000001ff077424 */ /* 0x000fe200078e00ff */
[----:B------:R3:W4:Y:S03]  /*0970*/  F2I.U32.TRUNC.NTZ R12, R6 ;  /* 0x00000006000c7305 */ /* 0x000726000020f000 */
[----:B------:R-:W1:Y:S01]  /*0980*/  LDC R15, c[0x0][0x648] ;  /* 0x00019200ff0f7b82 */ /* 0x000e620000000800 */
[-C--:B0-----:R-:W-:Y:S02]  /*0990*/  SHF.L.U32 R4, R9, R24.reuse, RZ ;  /* 0x0000001809047219 */ /* 0x081fe400000006ff */
[----:B------:R-:W-:-:S02]  /*09a0*/  SHF.R.U64 R30, R28, R24, R5 ;  /* 0x000000181c1e7219 */ /* 0x000fc40000001205 */
[----:B------:R-:W-:Y:S02]  /*09b0*/  LOP3.LUT R11, RZ, R4, RZ, 0x33, !PT ;  /* 0x00000004ff0b7212 */ /* 0x000fe400078e33ff */
[-C--:B------:R-:W-:Y:S01]  /*09c0*/  SHF.R.U32.HI R5, RZ, R24.reuse, R5 ;  /* 0x00000018ff057219 */ /* 0x080fe20000011605 */
[----:B------:R-:W0:Y:S01]  /*09d0*/  LDC R21, c[0x0][0x638] ;  /* 0x00018e00ff157b82 */ /* 0x000e220000000800 */
[----:B------:R-:W-:Y:S01]  /*09e0*/  SHF.L.U32 R10, R7, R24, RZ ;  /* 0x00000018070a7219 */ /* 0x000fe200000006ff */
[----:B------:R-:W-:-:S06]  /*09f0*/  IMAD.MOV.U32 R4, RZ, RZ, R30 ;  /* 0x000000ffff047224 */ /* 0x000fcc00078e001e */
[----:B------:R-:W0:Y:S01]  /*0a00*/  LDC R57, c[0x0][0x610] ;  /* 0x00018400ff397b82 */ /* 0x000e220000000800 */
[----:B---34-:R-:W-:Y:S05]  /*0a10*/  @!P0 BRA `(.L_x_6) ;  /* 0x0000000000288947 */ /* 0x018fea0003800000 */
[----:B------:R-:W3:Y:S02]  /*0a20*/  LDC R9, c[0x0][0x64c] ;  /* 0x00019300ff097b82 */ /* 0x000ee40000000800 */
[----:B---3--:R-:W-:-:S05]  /*0a30*/  IADD3 R9, P0, R30, R9, RZ ;  /* 0x000000091e097210 */ /* 0x008fca0007f1e0ff */
        /* <DEDUP_REMOVED lines=8> */
.L_x_6:
[----:B-1----:R-:W-:Y:S01]  /*0ac0*/  SHF.R.U64 R4, R4, R15, R5 ;  /* 0x0000000f04047219 */ /* 0x002fe20000001205 */
[----:B--2---:R-:W-:Y:S01]  /*0ad0*/  VIADD R5, R22, 0xffffffff ;  /* 0xffffffff16057836 */ /* 0x004fe20000000000 */
[----:B------:R-:W-:Y:S01]  /*0ae0*/  LOP3.LUT R11, R28, R11, RZ, 0xc0, !PT ;  /* 0x0000000b1c0b7212 */ /* 0x000fe200078ec0ff */
[----:B------:R-:W-:Y:S02]  /*0af0*/  IMAD.MOV R12, RZ, RZ, -R12 ;  /* 0x000000ffff0c7224 */ /* 0x000fe400078e0a0c */
[----:B------:R-:W-:Y:S02]  /*0b00*/  IMAD.MOV R6, RZ, RZ, -R4 ;  /* 0x000000ffff067224 */ /* 0x000fe400078e0a04 */
[----:B------:R-:W-:Y:S01]  /*0b10*/  IMAD R11, R10, R4, R11 ;  /* 0x000000040a0b7224 */ /* 0x000fe200078e020b */
[----:B------:R-:W-:Y:S01]  /*0b20*/  LOP3.LUT R4, R20, R5, RZ, 0xc0, !PT ;  /* 0x0000000514047212 */ /* 0x000fe200078ec0ff */
[----:B------:R-:W-:Y:S02]  /*0b30*/  @P3 IMAD R0, R14, R12, R3 ;  /* 0x0000000c0e003224 */ /* 0x000fe400078e0203 */
[----:B0-----:R-:W-:-:S02]  /*0b40*/  IMAD R3, R6, R21, R30 ;  /* 0x0000001506037224 */ /* 0x001fc400078e021e */
[----:B------:R-:W-:Y:S02]  /*0b50*/  IMAD R57, R11, R57, R0 ;  /* 0x000000390b397224 */ /* 0x000fe400078e0200 */
[----:B------:R-:W-:Y:S02]  /*0b60*/  IMAD R4, R3, R22, R4 ;  /* 0x0000001603047224 */ /* 0x000fe400078e0204 */
[----:B------:R-:W-:-:S03]  /*0b70*/  IMAD.MOV.U32 R0, RZ, RZ, 0x1 ;  /* 0x00000001ff007424 */ /* 0x000fc600078e00ff */
[----:B------:R-:W-:Y:S02]  /*0b80*/  SEL R58, R4, R57, !P3 ;  /* 0x00000039043a7207 */ /* 0x000fe40005800000 */
[----:B------:R-:W-:-:S07]  /*0b90*/  SEL R57, R57, R4, !P3 ;  /* 0x0000000439397207 */ /* 0x000fce0005800000 */
.L_x_4:
[----:B------:R-:W-:-:S08]  /*0ba0*/  NOP ;  /* 0x0000000000007918 */ /* 0x000fd00000000000 */
[----:B------:R-:W0:Y:S02]  /*0bb0*/  USETMAXREG.TRY_ALLOC.CTAPOOL UP0, 0xe8 ;  /* 0x000000e8000079c8 */ /* 0x000e240008000600 */
[----:B0-----:R-:W-:-:S13]  /*0bc0*/  PLOP3.LUT P0, PT, PT, PT, UP0, 0x80, 0x0 ;  /* 0x000000000000781c */ /* 0x001fda0003f0f008 */
[----:B------:R-:W-:Y:S05]  /*0bd0*/  @!P0 BRA `(.L_x_4) ;  /* 0xfffffffc00f08947 */ /* 0x000fea000383ffff */
[----:B------:R-:W-:Y:S01]  /*0be0*/  ULDC.64 UR4, c[0x0][0x598] ;  /* 0x0001660000047ab9 */ /* 0x000fe20000000a00 */
[----:B------:R-:W-:Y:S01]  /*0bf0*/  ULDC.64 UR36, c[0x0][0x208] ;  /* 0x0000820000247ab9 */ /* 0x000fe20000000a00 */
[----:B------:R-:W-:-:S04]  /*0c00*/  ISETP.NE.U32.AND P0, PT, RZ, UR4, PT ;  /* 0x00000004ff007c0c */ /* 0x000fc8000bf05070 */
[----:B------:R-:W-:-:S13]  /*0c10*/  ISETP.NE.AND.EX P0, PT, RZ, UR5, PT, P0 ;  /* 0x00000005ff007c0c */ /* 0x000fda000bf05300 */
[----:B------:R-:W-:Y:S05]  /*0c20*/  @!P0 BRA `(.L_x_7) ;  /* 0x00000000001c8947 */ /* 0x000fea0003800000 */
[----:B------:R-:W0:Y:S02]  /*0c30*/  LDC.64 R4, c[0x0][0x598] ;  /* 0x00016600ff047b82 */ /* 0x000e240000000a00 */
[----:B0-----:R-:W2:Y:S02]  /*0c40*/  LDG.E.64 R4, desc[UR36][R4.64] ;  /* 0x0000002404047981 */ /* 0x001ea4000c1e1b00 */
[----:B--2---:R-:W-:-:S04]  /*0c50*/  ISETP.NE.U32.AND P0, PT, R4, RZ, PT ;  /* 0x000000ff0400720c */ /* 0x004fc80003f05070 */
[----:B------:R-:W-:-:S13]  /*0c60*/  ISETP.NE.AND.EX P0, PT, R5, RZ, PT, P0 ;  /* 0x000000ff0500720c */ /* 0x000fda0003f05300 */
[----:B------:R-:W-:Y:S05]  /*0c70*/  @!P0 BRA `(.L_x_7) ;  /* 0x0000000000088947 */ /* 0x000fea0003800000 */
[----:B------:R0:W5:Y:S01]  /*0c80*/  LD.E R22, desc[UR36][R4.64] ;  /* 0x0000002404167980 */ /* 0x000162000c101900 */
[----:B------:R-:W-:Y:S05]  /*0c90*/  BRA `(.L_x_8) ;  /* 0x0000000000247947 */ /* 0x000fea0003800000 */
.L_x_7:
[----:B------:R-:W-:Y:S02]  /*0ca0*/  ULDC.64 UR4, c[0x0][0x588] ;  /* 0x0001620000047ab9 */ /* 0x000fe40000000a00 */
[----:B------:R-:W-:-:S04]  /*0cb0*/  ISETP.NE.U32.AND P0, PT, RZ, UR4, PT ;  /* 0x00000004ff007c0c */ /* 0x000fc8000bf05070 */
[----:B------:R-:W-:-:S13]  /*0cc0*/  ISETP.NE.AND.EX P0, PT, RZ, UR5, PT, P0 ;  /* 0x00000005ff007c0c */ /* 0x000fda000bf05300 */
[----:B------:R-:W-:Y:S05]  /*0cd0*/  @!P0 BRA `(.L_x_9) ;  /* 0x00000000000c8947 */ /* 0x000fea0003800000 */
[----:B------:R-:W0:Y:S02]  /*0ce0*/  LDC.64 R22, c[0x0][0x588] ;  /* 0x00016200ff167b82 */ /* 0x000e240000000a00 */
[----:B0-----:R1:W5:Y:S01]  /*0cf0*/  LDG.E R22, desc[UR36][R22.64] ;  /* 0x0000002416167981 */ /* 0x001362000c1e1900 */
[----:B------:R-:W-:Y:S05]  /*0d00*/  BRA `(.L_x_8) ;  /* 0x0000000000087947 */ /* 0x000fea0003800000 */
.L_x_9:
[----:B------:R-:W-:Y:S02]  /*0d10*/  ULDC UR4, c[0x0][0x580] ;  /* 0x0001600000047ab9 */ /* 0x000fe40000000800 */
[----:B------:R-:W-:-:S07]  /*0d20*/  IMAD.U32 R22, RZ, RZ, UR4 ;  /* 0x00000004ff167e24 */ /* 0x000fce000f8e00ff */
.L_x_8:
[----:B------:R-:W-:Y:S02]  /*0d30*/  ULDC.64 UR4, c[0x0][0x5a0] ;  /* 0x0001680000047ab9 */ /* 0x000fe40000000a00 */
[----:B------:R-:W-:-:S04]  /*0d40*/  ISETP.NE.U32.AND P0, PT, RZ, UR4, PT ;  /* 0x00000004ff007c0c */ /* 0x000fc8000bf05070 */
[----:B------:R-:W-:-:S13]  /*0d50*/  ISETP.NE.AND.EX P0, PT, RZ, UR5, PT, P0 ;  /* 0x00000005ff007c0c */ /* 0x000fda000bf05300 */
[----:B------:R-:W-:Y:S05]  /*0d60*/  @!P0 BRA `(.L_x_10) ;  /* 0x00000000001c8947 */ /* 0x000fea0003800000 */
[----:B0-----:R-:W0:Y:S02]  /*0d70*/  LDC.64 R4, c[0x0][0x5a0] ;  /* 0x00016800ff047b82 */ /* 0x001e240000000a00 */
[----:B0-----:R-:W2:Y:S02]  /*0d80*/  LDG.E.64 R4, desc[UR36][R4.64] ;  /* 0x0000002404047981 */ /* 0x001ea4000c1e1b00 */
[----:B--2---:R-:W-:-:S04]  /*0d90*/  ISETP.NE.U32.AND P0, PT, R4, RZ, PT ;  /* 0x000000ff0400720c */ /* 0x004fc80003f05070 */
[----:B------:R-:W-:-:S13]  /*0da0*/  ISETP.NE.AND.EX P0, PT, R5, RZ, PT, P0 ;  /* 0x000000ff0500720c */ /* 0x000fda0003f05300 */
[----:B------:R-:W-:Y:S05]  /*0db0*/  @!P0 BRA `(.L_x_10) ;  /* 0x0000000000088947 */ /* 0x000fea0003800000 */
[----:B-1----:R0:W5:Y:S01]  /*0dc0*/  LD.E R23, desc[UR36][R4.64] ;  /* 0x0000002404177980 */ /* 0x002162000c101900 */
[----:B------:R-:W-:Y:S05]  /*0dd0*/  BRA `(.L_x_11) ;  /* 0x0000000000247947 */ /* 0x000fea0003800000 */
.L_x_10:
[----:B------:R-:W-:Y:S02]  /*0de0*/  ULDC.64 UR4, c[0x0][0x590] ;  /* 0x0001640000047ab9 */ /* 0x000fe40000000a00 */
[----:B------:R-:W-:-:S04]  /*0df0*/  ISETP.NE.U32.AND P0, PT, RZ, UR4, PT ;  /* 0x00000004ff007c0c */ /* 0x000fc8000bf05070 */
[----:B------:R-:W-:-:S13]  /*0e00*/  ISETP.NE.AND.EX P0, PT, RZ, UR5, PT, P0 ;  /* 0x00000005ff007c0c */ /* 0x000fda000bf05300 */
[----:B------:R-:W-:Y:S05]  /*0e10*/  @!P0 BRA `(.L_x_12) ;  /* 0x00000000000c8947 */ /* 0x000fea0003800000 */
[----:B0-----:R-:W1:Y:S02]  /*0e20*/  LDC.64 R4, c[0x0][0x590] ;  /* 0x00016400ff047b82 */ /* 0x001e640000000a00 */
[----:B-1----:R1:W5:Y:S01]  /*0e30*/  LDG.E R23, desc[UR36][R4.64] ;  /* 0x0000002404177981 */ /* 0x002362000c1e1900 */
[----:B------:R-:W-:Y:S05]  /*0e40*/  BRA `(.L_x_11) ;  /* 0x0000000000087947 */ /* 0x000fea0003800000 */
.L_x_12:
[----:B------:R-:W-:Y:S02]  /*0e50*/  ULDC UR4, c[0x0][0x584] ;  /* 0x0001610000047ab9 */ /* 0x000fe40000000800 */
[----:B-1----:R-:W-:-:S07]  /*0e60*/  IMAD.U32 R23, RZ, RZ, UR4 ;  /* 0x00000004ff177e24 */ /* 0x002fce000f8e00ff */
.L_x_11:
[----:B------:R-:W-:-:S13]  /*0e70*/  LOP3.LUT P0, RZ, R0, 0xff, RZ, 0xc0, !PT ;  /* 0x000000ff00ff7812 */ /* 0x000fda000780c0ff */
[----:B------:R-:W-:Y:S05]  /*0e80*/  @!P0 EXIT ;  /* 0x000000000000894d */ /* 0x000fea0003800000 */
[----:B------:R-:W-:Y:S01]  /*0e90*/  ULDC UR4, c[0x0][0x28c] ;  /* 0x0000a30000047ab9 */ /* 0x000fe20000000800 */
[----:B------:R-:W-:Y:S01]  /*0ea0*/  UMOV UR38, URZ ;  /* 0x0000003f00267c82 */ /* 0x000fe20008000000 */
[----:B------:R-:W-:Y:S01]  /*0eb0*/  UIADD3 UR4, UR4, 0x7f, URZ ;  /* 0x0000007f04047890 */ /* 0x000fe2000fffe03f */
[----:B------:R-:W-:-:S03]  /*0ec0*/  UMOV UR39, URZ ;  /* 0x0000003f00277c82 */ /* 0x000fc60008000000 */
[----:B------:R-:W-:-:S04]  /*0ed0*/  USHF.R.S32.HI UR5, URZ, 0x1f, UR4 ;  /* 0x0000001f3f057899 */ /* 0x000fc80008011404 */
[----:B------:R-:W-:-:S04]  /*0ee0*/  ULEA.HI UR5, UR5, UR4, URZ, 0x7 ;  /* 0x0000000405057291 */ /* 0x000fc8000f8f383f */
[----:B------:R-:W-:-:S12]  /*0ef0*/  USHF.R.S32.HI UR40, URZ, 0x7, UR5 ;  /* 0x000000073f287899 */ /* 0x000fd80008011405 */
.L_x_98:
[----:B------:R-:W-:Y:S01]  /*0f00*/  LOP3.LUT R0, R18, 0x80, RZ, 0xc0, !PT ;  /* 0x0000008012007812 */ /* 0x000fe200078ec0ff */
[----:B------:R-:W2:Y:S01]  /*0f10*/  S2UR UR7, SR_CgaCtaId ;  /* 0x00000000000779c3 */ /* 0x000ea20000008800 */
[----:B------:R-:W-:Y:S02]  /*0f20*/  UMOV UR6, 0x400 ;  /* 0x0000040000067882 */ /* 0x000fe40000000000 */
[----:B------:R-:W-:-:S06]  /*0f30*/  SHF.R.U32.HI R0, RZ, 0x7, R0 ;  /* 0x00000007ff007819 */ /* 0x000fcc0000011600 */
[----:B------:R-:W3:Y:S01]  /*0f40*/  SHFL.IDX PT, R0, R0, RZ, 0x1f ;  /* 0x00001fff00007589 */ /* 0x000ee200000e0000 */
[----:B--2---:R-:W-:Y:S01]  /*0f50*/  ULEA UR6, UR7, UR6, 0x18 ;  /* 0x0000000607067291 */ /* 0x004fe2000f8ec03f */
[----:B---3--:R-:W-:-:S13]  /*0f60*/  R2UR UR4, R0 ;  /* 0x00000000000472ca */ /* 0x008fda00000e0000 */
[----:B------:R-:W-:-:S04]  /*0f70*/  ULEA.HI UR5, UR4, UR4, URZ, 0x1 ;  /* 0x0000000404057291 */ /* 0x000fc8000f8f083f */
[----:B------:R-:W-:-:S04]  /*0f80*/  ULOP3.LUT UR5, UR5, 0x7fffe, URZ, 0xc0, !UPT ;  /* 0x0007fffe05057892 */ /* 0x000fc8000f8ec03f */
[----:B------:R-:W-:-:S03]  /*0f90*/  UIADD3 UR5, UR4, -UR5, URZ ;  /* 0x8000000504057290 */ /* 0x000fc6000fffe03f */
[----:B------:R-:W-:Y:S01]  /*0fa0*/  ULDC UR4, c[0x0][0x28c] ;  /* 0x0000a30000047ab9 */ /* 0x000fe20000000800 */
[----:B------:R-:W-:Y:S01]  /*0fb0*/  ULEA UR5, UR5, UR6, 0xd ;  /* 0x0000000605057291 */ /* 0x000fe2000f8e683f */
[----:B------:R-:W-:-:S03]  /*0fc0*/  ISETP.LT.AND P0, PT, RZ, UR4, PT ;  /* 0x00000004ff007c0c */ /* 0x000fc6000bf01270 */
[----:B------:R-:W-:-:S04]  /*0fd0*/  UIADD3 UR5, UR5, 0x100, URZ ;  /* 0x0000010005057890 */ /* 0x000fc8000fffe03f */
[----:B------:R-:W-:-:S04]  /*0fe0*/  USHF.R.U32.HI UR5, URZ, 0x4, UR5 ;  /* 0x000000043f057899 */ /* 0x000fc80008011605 */
[----:B------:R-:W-:Y:S02]  /*0ff0*/  ULOP3.LUT UR41, UR5, 0x3fff, URZ, 0xc0, !UPT ;  /* 0x00003fff05297892 */ /* 0x000fe4000f8ec03f */
[----:B0---4-:R-:W-:Y:S10]  /*1000*/  @P0 BRA `(.L_x_13) ;  /* 0x0000000000400947 */ /* 0x011ff40003800000 */
[----:B------:R-:W-:Y:S01]  /*1010*/  MOV R0, 0x0 ;  /* 0x0000000000007802 */ /* 0x000fe20000000f00 */
[----:B------:R-:W-:Y:S01]  /*1020*/  ULDC.64 UR4, c[0x4][0x68] ;  /* 0x01001a0000047ab9 */ /* 0x000fe20000000a00 */
[----:B------:R-:W-:Y:S01]  /*1030*/  ULDC.64 UR6, c[0x4][0x8] ;  /* 0x0100020000067ab9 */ /* 0x000fe20000000a00 */
[----:B01----:R-:W-:Y:S01]  /*1040*/  IMAD.U32 R4, RZ, RZ, UR4 ;  /* 0x00000004ff047e24 */ /* 0x003fe2000f8e00ff */
[----:B------:R0:W1:Y:S01]  /*1050*/  LDC.64 R14, c[0x4][R0] ;  /* 0x01000000000e7b82 */ /* 0x0000620000000a00 */
[----:B------:R-:W-:Y:S01]  /*1060*/  IMAD.U32 R5, RZ, RZ, UR5 ;  /* 0x00000005ff057e24 */ /* 0x000fe2000f8e00ff */
[----:B------:R-:W-:Y:S01]  /*1070*/  ULDC.64 UR4, c[0x4][0x70] ;  /* 0x01001c0000047ab9 */ /* 0x000fe20000000a00 */
[----:B------:R-:W-:Y:S02]  /*1080*/  IMAD.U32 R10, RZ, RZ, UR6 ;  /* 0x00000006ff0a7e24 */ /* 0x000fe4000f8e00ff */
[----:B------:R-:W-:Y:S02]  /*1090*/  IMAD.U32 R6, RZ, RZ, UR4 ;  /* 0x00000004ff067e24 */ /* 0x000fe4000f8e00ff */
[----:B------:R-:W-:-:S02]  /*10a0*/  IMAD.U32 R7, RZ, RZ, UR5 ;  /* 0x00000005ff077e24 */ /* 0x000fc4000f8e00ff */
[----:B------:R-:W-:Y:S02]  /*10b0*/  IMAD.U32 R11, RZ, RZ, UR7 ;  /* 0x00000007ff0b7e24 */ /* 0x000fe4000f8e00ff */
[----:B------:R-:W-:Y:S02]  /*10c0*/  IMAD.MOV.U32 R8, RZ, RZ, 0x1e1 ;  /* 0x000001e1ff087424 */ /* 0x000fe400078e00ff */
[----:B------:R-:W-:Y:S02]  /*10d0*/  IMAD.MOV.U32 R12, RZ, RZ, 0x1 ;  /* 0x00000001ff0c7424 */ /* 0x000fe400078e00ff */
[----:B0-----:R-:W-:-:S07]  /*10e0*/  IMAD.MOV.U32 R13, RZ, RZ, RZ ;  /* 0x000000ffff0d7224 */ /* 0x001fce00078e00ff */
[----:B------:R-:W-:-:S07]  /*10f0*/  LEPC R20, `(.L_x_13) ;  /* 0x000000001014794e */ /* 0x000fce0000000000 */
[----:B-1---5:R-:W-:Y:S05]  /*1100*/  CALL.ABS.NOINC R14 ;  /* 0x000000000e007343 */ /* 0x022fea0003c00000 */
.L_x_13:
[----:B------:R-:W-:-:S04]  /*1110*/  LOP3.LUT R0, R19, 0x1, RZ, 0xfc, !PT ;  /* 0x0000000113007812 */ /* 0x000fc800078efcff */
[----:B------:R-:W-:-:S13]  /*1120*/  ISETP.NE.AND P0, PT, R0, 0x3, PT ;  /* 0x000000030000780c */ /* 0x000fda0003f05270 */
[----:B------:R-:W-:Y:S05]  /*1130*/  @!P0 BRA `(.L_x_14) ;  /* 0x0000000000048947 */ /* 0x000fea0003800000 */
[----:B------:R-:W-:Y:S01]  /*1140*/  BPT.TRAP 0x1 ;  /* 0x000000040000795c */ /* 0x000fe20000300000 */
.L_x_14:
[----:B------:R-:W2:Y:S01]  /*1150*/  S2UR UR5, SR_CgaCtaId ;  /* 0x00000000000579c3 */ /* 0x000ea20000008800 */
[----:B------:R-:W-:Y:S01]  /*1160*/  UMOV UR4, 0x400 ;  /* 0x0000040000047882 */ /* 0x000fe20000000000 */
[----:B------:R-:W-:Y:S02]  /*1170*/  IMAD.U32 R0, RZ, RZ, UR38 ;  /* 0x00000026ff007e24 */ /* 0x000fe4000f8e00ff */
[----:B------:R-:W-:-:S03]  /*1180*/  IMAD.U32 R3, RZ, RZ, UR39 ;  /* 0x00000027ff037e24 */ /* 0x000fc6000f8e00ff */
[----:B------:R-:W-:Y:S01]  /*1190*/  SHF.L.U32 R0, R0, 0x1f, RZ ;  /* 0x0000001f00007819 */ /* 0x000fe200000006ff */
[----:B--2---:R-:W-:-:S06]  /*11a0*/  ULEA UR4, UR5, UR4, 0x18 ;  /* 0x0000000405047291 */ /* 0x004fcc000f8ec03f */
[----:B------:R-:W-:-:S04]  /*11b0*/  IMAD.U32 R6, RZ, RZ, UR4 ;  /* 0x00000004ff067e24 */ /* 0x000fc8000f8e00ff */
[----:B------:R-:W-:-:S04]  /*11c0*/  IMAD R3, R3, 0x8, R6 ;  /* 0x0000000803037824 */ /* 0x000fc800078e0206 */
[----:B------:R2:W3:Y:S01]  /*11d0*/  SYNCS.PHASECHK.TRANS64.TRYWAIT P1, [R3+URZ], R0 ;  /* 0x00000000030075a7 */ /* 0x0004e2000802017f */
[----:B------:R-:W-:Y:S05]  /*11e0*/  @!P0 BRA `(.L_x_15) ;  /* 0x0000000000048947 */ /* 0x000fea0003800000 */
[----:B------:R-:W-:Y:S01]  /*11f0*/  BPT.TRAP 0x1 ;  /* 0x000000040000795c */ /* 0x000fe20000300000 */
.L_x_15:
[----:B---3--:R-:W-:Y:S05]  /*1200*/  @P1 BRA `(.L_x_16) ;  /* 0x0000000000081947 */ /* 0x008fea0003800000 */
[----:B------:R-:W3:Y:S02]  /*1210*/  SYNCS.PHASECHK.TRANS64.TRYWAIT P1, [R3+URZ], R0 ;  /* 0x00000000030075a7 */ /* 0x000ee4000802017f */
[----:B---3--:R-:W-:Y:S05]  /*1220*/  @!P1 BRA `(.L_x_17) ;  /* 0x0000004000e49947 */ /* 0x008fea0003800000 */
.L_x_16:
[----:B------:R-:W-:-:S04]  /*1230*/  UISETP.LT.AND UP0, UPT, UR40, 0x1, UPT ;  /* 0x000000012800788c */ /* 0x000fc8000bf01270 */
[----:B------:R-:W-:-:S06]  /*1240*/  USEL UR4, UR40, 0x1, UP0 ;  /* 0x0000000128047887 */ /* 0x000fcc0008000000 */
[----:B--23--:R-:W-:Y:S01]  /*1250*/  IMAD.U32 R0, RZ, RZ, UR4 ;  /* 0x00000004ff007e24 */ /* 0x00cfe2000f8e00ff */
[----:B------:R-:W-:Y:S05]  /*1260*/  WARPSYNC.ALL ;  /* 0x0000000000007948 */ /* 0x000fea0003800000 */
[----:B------:R-:W-:-:S04]  /*1270*/  IADD3 R0, -R0, UR40, RZ ;  /* 0x0000002800007c10 */ /* 0x000fc8000fffe1ff */
[----:B------:R-:W-:Y:S02]  /*1280*/  ISETP.GE.AND P1, PT, R0, 0x1, PT ;  /* 0x000000010000780c */ /* 0x000fe40003f26270 */
[----:B------:R-:W-:Y:S01]  /*1290*/  R2UR UR4, R6 ;  /* 0x00000000060472ca */ /* 0x000fe200000e0000 */
[----:B------:R-:W-:Y:S01]  /*12a0*/  WARPGROUP.ARRIVE ;  /* 0x00000000000079c5 */ /* 0x000fe20000000000 */
[----:B------:R-:W-:Y:S01]  /*12b0*/  UMOV UR9, 0x40000040 ;  /* 0x4000004000097882 */ /* 0x000fe20000000000 */
[----:B------:R-:W-:-:S10]  /*12c0*/  UMOV UR11, 0x40000040 ;  /* 0x40000040000b7882 */ /* 0x000fd40000000000 */
[----:B------:R-:W-:-:S04]  /*12d0*/  UIADD3 UR4, UR4, 0xc100, URZ ;  /* 0x0000c10004047890 */ /* 0x000fc8000fffe03f */
[----:B------:R-:W-:-:S04]  /*12e0*/  USHF.R.U32.HI UR4, URZ, 0x4, UR4 ;  /* 0x000000043f047899 */ /* 0x000fc80008011604 */
[----:B------:R-:W-:Y:S02]  /*12f0*/  ULOP3.LUT UR5, UR4, 0x3fff, URZ, 0xc0, !UPT ;  /* 0x00003fff04057892 */ /* 0x000fe4000f8ec03f */
[----:B------:R-:W-:Y:S02]  /*1300*/  ULOP3.LUT UR4, UR41, 0x10000, URZ, 0xfc, !UPT ;  /* 0x0001000029047892 */ /* 0x000fe4000f8efc3f */
[----:B------:R-:W-:Y:S02]  /*1310*/  ULOP3.LUT UR5, UR5, 0x10000, URZ, 0xfc, !UPT ;  /* 0x0001000005057892 */ /* 0x000fe4000f8efc3f */
[----:B------:R-:W-:Y:S02]  /*1320*/  ULEA UR6, UR39, UR4, 0xa ;  /* 0x0000000427067291 */ /* 0x000fe4000f8e503f */
[----:B------:R-:W-:-:S05]  /*1330*/  ULEA UR7, UR39, UR5, 0x9 ;  /* 0x0000000527077291 */ /* 0x000fca000f8e483f */
[----:B------:R-:W-:Y:S02]  /*1340*/  UMOV UR8, UR6 ;  /* 0x0000000600087c82 */ /* 0x000fe40008000000 */
[----:B------:R-:W-:Y:S02]  /*1350*/  UMOV UR10, UR7 ;  /* 0x00000007000a7c82 */ /* 0x000fe40008000000 */
[----:B------:R-:W-:Y:S01]  /*1360*/  IGMMA.64x64x32.S8.S8 R24, gdesc[UR8], RZ, !UPT, gsb0 ;  /* 0x01e00000081879f1 */ /* 0x000fe2000c0410ff */
[----:B------:R-:W-:Y:S02]  /*1370*/  UIADD3 UR8, UR6, 0x2, URZ ;  /* 0x0000000206087890 */ /* 0x000fe4000fffe03f */
[----:B------:R-:W-:Y:S01]  /*1380*/  UIADD3 UR10, UR7, 0x2, URZ ;  /* 0x00000002070a7890 */ /* 0x000fe2000fffe03f */
[----:B------:R-:W-:Y:S01]  /*1390*/  UMOV UR9, 0x40000040 ;  /* 0x4000004000097882 */ /* 0x000fe20000000000 */
[----:B------:R-:W-:Y:S01]  /*13a0*/  UMOV UR11, 0x40000040 ;  /* 0x40000040000b7882 */ /* 0x000fe20000000000 */
[----:B------:R-:W-:-:S02]  /*13b0*/  WARPGROUP.DEPBAR.LE gsb0, 0x0 ;  /* 0x00008000000079c5 */ /* 0x000fc40000010000 */
[----:B------:R-:W-:-:S06]  /*13c0*/  WARPGROUP.ARRIVE ;  /* 0x00000000000079c5 */ /* 0x000fcc0000000000 */
[----:B------:R-:W-:Y:S01]  /*13d0*/  IGMMA.64x64x32.S8.S8 R24, gdesc[UR8], R24, gsb0 ;  /* 0x01e00000081879f1 */ /* 0x000fe20008041018 */
[----:B------:R-:W-:Y:S02]  /*13e0*/  UIADD3 UR8, UR6, 0x4, URZ ;  /* 0x0000000406087890 */ /* 0x000fe4000fffe03f */
[----:B------:R-:W-:Y:S01]  /*13f0*/  UIADD3 UR10, UR7, 0x4, URZ ;  /* 0x00000004070a7890 */ /* 0x000fe2000fffe03f */
[----:B------:R-:W-:Y:S01]  /*1400*/  UMOV UR9, 0x40000040 ;  /* 0x4000004000097882 */ /* 0x000fe20000000000 */
[----:B------:R-:W-:Y:S01]  /*1410*/  UMOV UR11, 0x40000040 ;  /* 0x40000040000b7882 */ /* 0x000fe20000000000 */
[----:B------:R-:W-:Y:S02]  /*1420*/  WARPGROUP.DEPBAR.LE gsb0, 0x0 ;  /* 0x00008000000079c5 */ /* 0x000fe40000010000 */
        /* <DEDUP_REMOVED lines=8> */
[----:B------:R-:W-:Y:S03]  /*14b0*/  IGMMA.64x64x32.S8.S8 R24, gdesc[UR8], R24, gsb0 ;  /* 0x01e00000081879f1 */ /* 0x000fe60008041018 */
[----:B------:R-:W-:Y:S02]  /*14c0*/  WARPGROUP.DEPBAR.LE gsb0, 0x0 ;  /* 0x00008000000079c5 */ /* 0x000fe40000010000 */
[----:B------:R-:W-:Y:S05]  /*14d0*/  @!P1 BRA `(.L_x_18) ;  /* 0x0000000400209947 */ /* 0x000fea0003800000 */
[----:B------:R-:W-:Y:S02]  /*14e0*/  UIADD3 UR6, UR39, 0x1, URZ ;  /* 0x0000000127067890 */ /* 0x000fe4000fffe03f */
[----:B------:R-:W-:Y:S02]  /*14f0*/  IMAD.U32 R3, RZ, RZ, UR39 ;  /* 0x00000027ff037e24 */ /* 0x000fe4000f8e00ff */
[----:B------:R-:W-:-:S04]  /*1500*/  UISETP.NE.AND UP0, UPT, UR6, 0x3, UPT ;  /* 0x000000030600788c */ /* 0x000fc8000bf05270 */
[----:B------:R-:W-:Y:S02]  /*1510*/  USEL UR7, URZ, 0x1, UP0 ;  /* 0x000000013f077887 */ /* 0x000fe40008000000 */
[----:B------:R-:W-:Y:S02]  /*1520*/  USEL UR6, UR6, URZ, UP0 ;  /* 0x0000003f06067287 */ /* 0x000fe40008000000 */
[----:B------:R-:W-:-:S06]  /*1530*/  ULOP3.LUT UR7, UR38, UR7, URZ, 0x3c, !UPT ;  /* 0x0000000726077292 */ /* 0x000fcc000f8e3c3f */
[----:B------:R-:W-:-:S07]  /*1540*/  IMAD.U32 R7, RZ, RZ, UR7 ;  /* 0x00000007ff077e24 */ /* 0x000fce000f8e00ff */
.L_x_25:
[----:B------:R-:W-:Y:S05]  /*1550*/  @!P0 BRA `(.L_x_19) ;  /* 0x0000000000048947 */ /* 0x000fea0003800000 */
[----:B------:R-:W-:Y:S01]  /*1560*/  BPT.TRAP 0x1 ;  /* 0x000000040000795c */ /* 0x000fe20000300000 */
.L_x_19:
[----:B------:R-:W2:Y:S01]  /*1570*/  S2UR UR8, SR_CgaCtaId ;  /* 0x00000000000879c3 */ /* 0x000ea20000008800 */
[----:B------:R-:W-:Y:S01]  /*1580*/  UMOV UR7, 0x400 ;  /* 0x0000040000077882 */ /* 0x000fe20000000000 */
[----:B01----:R-:W-:Y:S01]  /*1590*/  IMAD.U32 R5, RZ, RZ, UR6 ;  /* 0x00000006ff057e24 */ /* 0x003fe2000f8e00ff */
[----:B------:R-:W-:Y:S01]  /*15a0*/  SHF.L.U32 R4, R7, 0x1f, RZ ;  /* 0x0000001f07047819 */ /* 0x000fe200000006ff */
[----:B--2---:R-:W-:-:S06]  /*15b0*/  ULEA UR7, UR8, UR7, 0x18 ;  /* 0x0000000708077291 */ /* 0x004fcc000f8ec03f */
[----:B------:R-:W-:-:S04]  /*15c0*/  IMAD.U32 R6, RZ, RZ, UR7 ;  /* 0x00000007ff067e24 */ /* 0x000fc8000f8e00ff */
[----:B------:R-:W-:-:S04]  /*15d0*/  IMAD R5, R5, 0x8, R6 ;  /* 0x0000000805057824 */ /* 0x000fc800078e0206 */
[----:B------:R0:W1:Y:S01]  /*15e0*/  SYNCS.PHASECHK.TRANS64.TRYWAIT P1, [R5+URZ], R4 ;  /* 0x00000004050075a7 */ /* 0x000062000802017f */
[----:B------:R-:W-:Y:S05]  /*15f0*/  @!P0 BRA `(.L_x_20) ;  /* 0x0000000000048947 */ /* 0x000fea0003800000 */
[----:B------:R-:W-:Y:S01]  /*1600*/  BPT.TRAP 0x1 ;  /* 0x000000040000795c */ /* 0x000fe20000300000 */
.L_x_20:
[----:B-1----:R-:W-:Y:S05]  /*1610*/  @P1 BRA `(.L_x_21) ;  /* 0x0000000000081947 */ /* 0x002fea0003800000 */
[----:B------:R-:W1:Y:S02]  /*1620*/  SYNCS.PHASECHK.TRANS64.TRYWAIT P1, [R5+URZ], R4 ;  /* 0x00000004050075a7 */ /* 0x000e64000802017f */
[----:B-1----:R-:W-:Y:S05]  /*1630*/  @!P1 BRA `(.L_x_22) ;  /* 0x0000003c00f49947 */ /* 0x002fea0003800000 */
.L_x_21:
[----:B------:R-:W-:Y:S01]  /*1640*/  ULEA UR7, UR6, UR4, 0xa ;  /* 0x0000000406077291 */ /* 0x000fe2000f8e503f */
[----:B------:R-:W-:Y:S01]  /*1650*/  WARPGROUP.ARRIVE ;  /* 0x00000000000079c5 */ /* 0x000fe20000000000 */
[----:B------:R-:W-:Y:S01]  /*1660*/  ULEA UR12, UR6, UR5, 0x9 ;  /* 0x00000005060c7291 */ /* 0x000fe2000f8e483f */
[----:B------:R-:W-:Y:S01]  /*1670*/  UMOV UR9, 0x40000040 ;  /* 0x4000004000097882 */ /* 0x000fe20000000000 */
[----:B------:R-:W-:-:S03]  /*1680*/  UMOV UR11, 0x40000040 ;  /* 0x40000040000b7882 */ /* 0x000fc60000000000 */
[----:B------:R-:W-:Y:S02]  /*1690*/  UMOV UR8, UR7 ;  /* 0x0000000700087c82 */ /* 0x000fe40008000000 */
[----:B------:R-:W-:Y:S02]  /*16a0*/  UMOV UR10, UR12 ;  /* 0x0000000c000a7c82 */ /* 0x000fe40008000000 */
[----:B------:R-:W-:Y:S01]  /*16b0*/  IGMMA.64x64x32.S8.S8 R24, gdesc[UR8], R24, gsb0 ;  /* 0x01e00000081879f1 */ /* 0x000fe20008041018 */
        /* <DEDUP_REMOVED lines=23> */
[----:B------:R-:W-:Y:S01]  /*1830*/  BPT.TRAP 0x1 ;  /* 0x000000040000795c */ /* 0x000fe20000300000 */
.L_x_23:
[----:B01----:R-:W-:Y:S01]  /*1840*/  IMAD R4, R3, 0x8, R6 ;  /* 0x0000000803047824 */ /* 0x003fe200078e0206 */
[----:B------:R-:W-:-:S03]  /*1850*/  ISETP.GT.U32.AND P1, PT, R19, 0x1, PT ;  /* 0x000000011300780c */ /* 0x000fc60003f24070 */
[----:B------:R-:W-:-:S05]  /*1860*/  VIADD R4, R4, 0x18 ;  /* 0x0000001804047836 */ /* 0x000fca0000000000 */
[----:B------:R-:W-:-:S04]  /*1870*/  PRMT R4, RZ, 0x654, R4 ;  /* 0x00000654ff047816 */ /* 0x000fc80000000004 */
[----:B------:R0:W-:Y:S01]  /*1880*/  SYNCS.ARRIVE.TRANS64.RED.A1T0 RZ, [R4+URZ], RZ ;  /* 0x000000ff04ff79a7 */ /* 0x0001e2000810043f */
[----:B------:R-:W-:Y:S05]  /*1890*/  @P1 BRA `(.L_x_24) ;  /* 0x0000000000041947 */ /* 0x000fea0003800000 */
[----:B------:R-:W-:Y:S01]  /*18a0*/  BPT.TRAP 0x1 ;  /* 0x000000040000795c */ /* 0x000fe20000300000 */
.L_x_24:
[----:B------:R-:W-:Y:S01]  /*18b0*/  UIADD3 UR6, UR6, 0x1, URZ ;  /* 0x0000000106067890 */ /* 0x000fe2000fffe03f */
[C---:B------:R-:W-:Y:S01]  /*18c0*/  ISETP.GT.AND P2, PT, R0.reuse, 0x1, PT ;  /* 0x000000010000780c */ /* 0x040fe20003f44270 */
[----:B------:R-:W-:Y:S02]  /*18d0*/  VIADD R3, R3, 0x1 ;  /* 0x0000000103037836 */ /* 0x000fe40000000000 */
[----:B------:R-:W-:Y:S01]  /*18e0*/  UISETP.NE.AND UP0, UPT, UR6, 0x3, UPT ;  /* 0x000000030600788c */ /* 0x000fe2000bf05270 */
[----:B------:R-:W-:Y:S02]  /*18f0*/  VIADD R0, R0, 0xffffffff ;  /* 0xffffffff00007836 */ /* 0x000fe40000000000 */
[C---:B------:R-:W-:Y:S01]  /*1900*/  ISETP.NE.AND P1, PT, R3.reuse, 0x3, PT ;  /* 0x000000030300780c */ /* 0x040fe20003f25270 */
[----:B------:R-:W-:Y:S02]  /*1910*/  USEL UR7, URZ, 0x1, UP0 ;  /* 0x000000013f077887 */ /* 0x000fe40008000000 */
[----:B------:R-:W-:Y:S01]  /*1920*/  USEL UR6, UR6, URZ, UP0 ;  /* 0x0000003f06067287 */ /* 0x000fe20008000000 */
[----:B------:R-:W-:-:S03]  /*1930*/  SEL R3, R3, RZ, P1 ;  /* 0x000000ff03037207 */ /* 0x000fc60000800000 */
[----:B------:R-:W-:Y:S01]  /*1940*/  LOP3.LUT R7, R7, UR7, RZ, 0x3c, !PT ;  /* 0x0000000707077c12 */ /* 0x000fe2000f8e3cff */
[----:B------:R-:W-:Y:S07]  /*1950*/  @P2 BRA `(.L_x_25) ;  /* 0xfffffff800fc2947 */ /* 0x000fee000383ffff */
.L_x_18:
[----:B------:R-:W2:Y:S02]  /*1960*/  LDC R0, c[0x0][0x28c] ;  /* 0x0000a300ff007b82 */ /* 0x000ea40000000800 */
[----:B--2---:R-:W-:-:S13]  /*1970*/  ISETP.GE.AND P1, PT, R0, 0x1, PT ;  /* 0x000000010000780c */ /* 0x004fda0003f26270 */
[----:B------:R-:W-:Y:S05]  /*1980*/  @!P1 BRA `(.L_x_26) ;  /* 0x0000000000409947 */ /* 0x000fea0003800000 */
[----:B------:R-:W-:Y:S05]  /*1990*/  @!P0 BRA `(.L_x_27) ;  /* 0x0000000000048947 */ /* 0x000fea0003800000 */
[----:B------:R-:W-:Y:S01]  /*19a0*/  BPT.TRAP 0x1 ;  /* 0x000000040000795c */ /* 0x000fe20000300000 */
.L_x_27:
[----:B------:R-:W-:Y:S01]  /*19b0*/  UISETP.LT.AND UP0, UPT, UR40, 0x1, UPT ;  /* 0x000000012800788c */ /* 0x000fe2000bf01270 */
[----:B------:R-:W-:-:S03]  /*19c0*/  ISETP.GT.U32.AND P0, PT, R19, 0x1, PT ;  /* 0x000000011300780c */ /* 0x000fc60003f04070 */
[----:B------:R-:W-:-:S04]  /*19d0*/  USEL UR6, UR40, 0x1, UP0 ;  /* 0x0000000128067887 */ /* 0x000fc80008000000 */
[----:B------:R-:W-:-:S04]  /*19e0*/  UIADD3 UR6, UR39, UR40, -UR6 ;  /* 0x0000002827067290 */ /* 0x000fc8000fffe806 */
[----:B------:R-:W-:-:S04]  /*19f0*/  UIMAD.WIDE.U32 UR4, UR6, -0x55555555, URZ ;  /* 0xaaaaaaab060478a5 */ /* 0x000fc8000f8e003f */
[----:B------:R-:W-:-:S04]  /*1a00*/  USHF.R.U32.HI UR4, URZ, 0x1, UR5 ;  /* 0x000000013f047899 */ /* 0x000fc80008011605 */
[----:B------:R-:W-:-:S06]  /*1a10*/  UIMAD UR6, UR4, -0x3, UR6 ;  /* 0xfffffffd040678a4 */ /* 0x000fcc000f8e0206 */
[----:B------:R-:W-:-:S04]  /*1a20*/  IMAD.U32 R3, RZ, RZ, UR6 ;  /* 0x00000006ff037e24 */ /* 0x000fc8000f8e00ff */
[----:B------:R-:W-:-:S04]  /*1a30*/  IMAD R0, R3, 0x8, R6 ;  /* 0x0000000803007824 */ /* 0x000fc800078e0206 */
[----:B------:R-:W-:-:S05]  /*1a40*/  VIADD R0, R0, 0x18 ;  /* 0x0000001800007836 */ /* 0x000fca0000000000 */
[----:B------:R-:W-:-:S04]  /*1a50*/  PRMT R0, RZ, 0x654, R0 ;  /* 0x00000654ff007816 */ /* 0x000fc80000000000 */
[----:B------:R2:W-:Y:S01]  /*1a60*/  SYNCS.ARRIVE.TRANS64.RED.A1T0 RZ, [R0+URZ], RZ ;  /* 0x000000ff00ff79a7 */ /* 0x0005e2000810043f */
[----:B------:R-:W-:Y:S05]  /*1a70*/  @P0 BRA `(.L_x_26) ;  /* 0x0000000000040947 */ /* 0x000fea0003800000 */
[----:B------:R-:W-:Y:S01]  /*1a80*/  BPT.TRAP 0x1 ;  /* 0x000000040000795c */ /* 0x000fe20000300000 */
.L_x_26:
[----:B------:R-:W3:Y:S01]  /*1a90*/  LDC R8, c[0x0][0x288] ;  /* 0x0000a200ff087b82 */ /* 0x000ee20000000800 */
[----:B01----:R-:W-:Y:S01]  /*1aa0*/  LOP3.LUT R4, R18, 0x60, RZ, 0xc0, !PT ;  /* 0x0000006012047812 */ /* 0x003fe200078ec0ff */
[----:B------:R-:W-:Y:S01]  /*1ab0*/  IMAD.SHL.U32 R7, R58, 0x40, RZ ;  /* 0x000000403a077824 */ /* 0x000fe200078e00ff */
[----:B------:R-:W-:Y:S01]  /*1ac0*/  UIADD3 UR39, UR40, UR39, URZ ;  /* 0x0000002728277290 */ /* 0x000fe2000fffe03f */
[----:B--2---:R-:W-:Y:S01]  /*1ad0*/  SHF.R.U32.HI R0, RZ, 0x2, R18 ;  /* 0x00000002ff007819 */ /* 0x004fe20000011612 */
[----:B------:R-:W-:Y:S01]  /*1ae0*/  IMAD.SHL.U32 R13, R57, 0x80, RZ ;  /* 0x00000080390d7824 */ /* 0x000fe200078e00ff */
[----:B------:R-:W-:Y:S01]  /*1af0*/  SHF.R.U32.HI R6, RZ, 0x1, R4 ;  /* 0x00000001ff067819 */ /* 0x000fe20000011604 */
[----:B------:R-:W-:Y:S01]  /*1b00*/  UISETP.GT.U32.AND UP0, UPT, UR39, 0x2, UPT ;  /* 0x000000022700788c */ /* 0x000fe2000bf04070 */
[----:B------:R-:W-:Y:S01]  /*1b10*/  LOP3.LUT R4, R18, 0x3, RZ, 0xc0, !PT ;  /* 0x0000000312047812 */ /* 0x000fe200078ec0ff */
[----:B------:R-:W-:Y:S01]  /*1b20*/  ULDC UR7, c[0x0][0x284] ;  /* 0x0000a10000077ab9 */ /* 0x000fe20000000800 */
[----:B------:R-:W-:Y:S01]  /*1b30*/  SHF.R.U32.HI R5, RZ, 0x7, R18 ;  /* 0x00000007ff057819 */ /* 0x000fe20000011612 */
[----:B------:R-:W-:Y:S01]  /*1b40*/  UISETP.LT.U32.AND UP0, UPT, UR40, 0x3, UP0 ;  /* 0x000000032800788c */ /* 0x000fe20008701070 */
[----:B------:R-:W-:Y:S01]  /*1b50*/  LOP3.LUT R3, R0, 0x7, RZ, 0xc0, !PT ;  /* 0x0000000700037812 */ /* 0x000fe200078ec0ff */
[----:B------:R-:W-:Y:S01]  /*1b60*/  UISETP.GE.U32.AND UP1, UPT, UR40, 0x3, UPT ;  /* 0x000000032800788c */ /* 0x000fe2000bf26070 */
[----:B------:R-:W-:Y:S01]  /*1b70*/  LOP3.LUT R0, R5, 0x1, RZ, 0xc0, !PT ;  /* 0x0000000105007812 */ /* 0x000fe200078ec0ff */
[----:B------:R-:W-:Y:S01]  /*1b80*/  ULDC.64 UR8, c[0x0][0x5d0] ;  /* 0x0001740000087ab9 */ /* 0x000fe20000000a00 */
[----:B------:R-:W-:Y:S01]  /*1b90*/  SHF.R.S32.HI R14, RZ, 0x1f, R59 ;  /* 0x0000001fff0e7819 */ /* 0x000fe2000001143b */
[----:B------:R-:W-:Y:S01]  /*1ba0*/  UIMAD.WIDE.U32 UR4, UR39, -0x55555555, URZ ;  /* 0xaaaaaaab270478a5 */ /* 0x000fe2000f8e003f */
[----:B------:R-:W-:Y:S01]  /*1bb0*/  IADD3 R5, RZ, -R6, -R3 ;  /* 0x80000006ff057210 */ /* 0x000fe20007ffe803 */
[----:B------:R-:W-:Y:S01]  /*1bc0*/  IMAD.SHL.U32 R10, R0, 0x40, RZ ;  /* 0x00000040000a7824 */ /* 0x000fe200078e00ff */
[----:B------:R-:W-:-:S02]  /*1bd0*/  USEL UR6, URZ, 0x1, !UP0 ;  /* 0x000000013f067887 */ /* 0x000fc4000c000000 */
[----:B------:R-:W-:Y:S01]  /*1be0*/  USHF.R.U32.HI UR4, URZ, 0x1, UR5 ;  /* 0x000000013f047899 */ /* 0x000fe20008011605 */
[----:B------:R-:W-:Y:S01]  /*1bf0*/  IMAD R0, R0, -0x40, R5 ;  /* 0xffffffc000007824 */ /* 0x000fe200078e0205 */
[----:B---3--:R-:W-:Y:S01]  /*1c00*/  ISETP.GE.AND P0, PT, R7, R8, PT ;  /* 0x000000080700720c */ /* 0x008fe20003f06270 */
[----:B------:R-:W-:Y:S01]  /*1c10*/  IMAD R12, R4, -0x2, R8 ;  /* 0xfffffffe040c7824 */ /* 0x000fe200078e0208 */
[----:B------:R-:W-:Y:S01]  /*1c20*/  ULOP3.LUT UR38, UR38, UR6, URZ, 0x3c, !UPT ;  /* 0x0000000626267292 */ /* 0x000fe2000f8e3c3f */
[----:B------:R-:W-:Y:S01]  /*1c30*/  IMAD.SHL.U32 R8, R18, 0x2, RZ ;  /* 0x0000000212087824 */ /* 0x000fe200078e00ff */
[----:B------:R-:W-:Y:S01]  /*1c40*/  ISETP.GE.OR P0, PT, R13, UR7, P0 ;  /* 0x000000070d007c0c */ /* 0x000fe20008706670 */
[----:B------:R-:W-:Y:S01]  /*1c50*/  IMAD R4, R14, UR8, RZ ;  /* 0x000000080e047c24 */ /* 0x000fe2000f8e02ff */
[----:B------:R-:W-:Y:S01]  /*1c60*/  LOP3.LUT R3, R10, 0x40, R3, 0xe2, !PT ;  /* 0x000000400a037812 */ /* 0x000fe200078ee203 */
[----:B------:R-:W-:Y:S01]  /*1c70*/  IMAD.WIDE R10, R57, 0x80, RZ ;  /* 0x00000080390a7825 */ /* 0x000fe200078e02ff */
[----:B------:R-:W-:Y:S01]  /*1c80*/  LOP3.LUT R8, R7, 0x6, R8, 0xf8, !PT ;  /* 0x0000000607087812 */ /* 0x000fe200078ef808 */
[----:B------:R-:W-:Y:S01]  /*1c90*/  UIMAD UR39, UR4, -0x3, UR39 ;  /* 0xfffffffd042778a4 */ /* 0x000fe2000f8e0227 */
[----:B------:R-:W-:Y:S01]  /*1ca0*/  IADD3 R20, -R13, UR7, R0 ;  /* 0x000000070d147c10 */ /* 0x000fe2000fffe100 */
[----:B------:R-:W-:Y:S01]  /*1cb0*/  IMAD R15, R59, UR9, R4 ;  /* 0x000000093b0f7c24 */ /* 0x000fe2000f8e0204 */
[----:B------:R-:W-:Y:S01]  /*1cc0*/  SHF.R.S32.HI R9, RZ, 0x1f, R8 ;  /* 0x0000001fff097819 */ /* 0x000fe20000011408 */
[----:B------:R-:W-:Y:S01]  /*1cd0*/  @UP1 ULOP3.LUT UR38, UR38, 0x1, UR4, 0x78, !UPT ;  /* 0x0000000126261892 */ /* 0x000fe2000f8e7804 */
[----:B------:R-:W-:Y:S01]  /*1ce0*/  LOP3.LUT R65, R10, R3, R6, 0xfe, !PT ;  /* 0x000000030a417212 */ /* 0x000fe200078efe06 */
[----:B------:R-:W-:-:S02]  /*1cf0*/  IMAD.IADD R58, R12, 0x1, -R7 ;  /* 0x000000010c3a7824 */ /* 0x000fc400078e0a07 */
[----:B------:R-:W-:-:S04]  /*1d00*/  IMAD.WIDE.U32 R4, R59, UR8, R8 ;  /* 0x000000083b047c25 */ /* 0x000fc8000f8e0008 */
[----:B------:R-:W-:Y:S02]  /*1d10*/  IMAD.IADD R5, R5, 0x1, R15 ;  /* 0x0000000105057824 */ /* 0x000fe400078e020f */
[----:B------:R-:W-:Y:S01]  /*1d20*/  IMAD.MOV.U32 R57, RZ, RZ, -0x1 ;  /* 0xffffffffff397424 */ /* 0x000fe200078e00ff */
[----:B------:R-:W-:Y:S06]  /*1d30*/  @P0 BRA `(.L_x_28) ;  /* 0x0000001c00100947 */ /* 0x000fec0003800000 */
[----:B------:R-:W0:Y:S01]  /*1d40*/  LDC.64 R12, c[0x0][0x5c8] ;  /* 0x00017200ff0c7b82 */ /* 0x000e220000000a00 */
[----:B------:R-:W-:Y:S01]  /*1d50*/  ULDC.64 UR4, c[0x0][0x5c0] ;  /* 0x0001700000047ab9 */ /* 0x000fe20000000a00 */
[----:B------:R-:W-:Y:S01]  /*1d60*/  BSSY B0, `(.L_x_28) ;  /* 0x00001c1000007945 */ /* 0x000fe20003800000 */
[-C--:B0-----:R-:W-:Y:S02]  /*1d70*/  IMAD R0, R11, R12.reuse, RZ ;  /* 0x0000000c0b007224 */ /* 0x081fe400078e02ff */
[----:B------:R-:W-:-:S04]  /*1d80*/  IMAD.WIDE.U32 R4, R65, R12, R4 ;  /* 0x0000000c41047225 */ /* 0x000fc800078e0004 */
[----:B------:R-:W-:Y:S01]  /*1d90*/  IMAD R3, R65, R13, R0 ;  /* 0x0000000d41037224 */ /* 0x000fe200078e0200 */
[----:B------:R-:W-:-:S03]  /*1da0*/  IADD3 R6, P0, R4, UR4, RZ ;  /* 0x0000000404067c10 */ /* 0x000fc6000ff1e0ff */
[----:B------:R-:W-:Y:S01]  /*1db0*/  IMAD.IADD R3, R5, 0x1, R3 ;  /* 0x0000000105037824 */ /* 0x000fe200078e0203 */
[----:B------:R-:W-:-:S04]  /*1dc0*/  LEA R4, P1, R12, R6, 0x3 ;  /* 0x000000060c047211 */ /* 0x000fc800078218ff */
[----:B------:R-:W-:Y:S02]  /*1dd0*/  IADD3.X R7, R3, UR5, RZ, P0, !PT ;  /* 0x0000000503077c10 */ /* 0x000fe400087fe4ff */
[----:B-----5:R-:W-:Y:S02]  /*1de0*/  ISETP.NE.AND P0, PT, R23, RZ, PT ;  /* 0x000000ff1700720c */ /* 0x020fe40003f05270 */
[----:B------:R-:W-:-:S11]  /*1df0*/  LEA.HI.X R5, R12, R7, R13, 0x3, P1 ;  /* 0x000000070c057211 */ /* 0x000fd600008f1c0d */
[----:B------:R-:W-:Y:S05]  /*1e00*/  @!P0 BRA `(.L_x_29) ;  /* 0x0000001400188947 */ /* 0x000fea0003800000 */
[----:B------:R-:W0:Y:S01]  /*1e10*/  LDC.64 R60, c[0x0][0x5b0] ;  /* 0x00016c00ff3c7b82 */ /* 0x000e220000000a00 */
[----:B------:R-:W-:Y:S01]  /*1e20*/  ULDC.64 UR4, c[0x0][0x5b8] ;  /* 0x00016e0000047ab9 */ /* 0x000fe20000000a00 */
[----:B------:R-:W-:Y:S01]  /*1e30*/  ISETP.GE.AND P3, PT, R58, 0x1, PT ;  /* 0x000000013a00780c */ /* 0x000fe20003f66270 */
[----:B------:R-:W-:Y:S01]  /*1e40*/  IMAD R0, R14, UR4, RZ ;  /* 0x000000040e007c24 */ /* 0x000fe2000f8e02ff */
[----:B------:R-:W-:Y:S01]  /*1e50*/  BSSY B1, `(.L_x_30) ;  /* 0x000000e000017945 */ /* 0x000fe20003800000 */
[C---:B------:R-:W-:Y:S01]  /*1e60*/  IMAD.WIDE.U32 R14, R59.reuse, UR4, R8 ;  /* 0x000000043b0e7c25 */ /* 0x040fe2000f8e0008 */
[----:B------:R-:W-:Y:S02]  /*1e70*/  ISETP.LT.OR P1, PT, R20, 0x1, !P3 ;  /* 0x000000011400780c */ /* 0x000fe40005f21670 */
[----:B------:R-:W1:Y:S01]  /*1e80*/  LDC.64 R62, c[0x0][0x5a8] ;  /* 0x00016a00ff3e7b82 */ /* 0x000e620000000a00 */
[----:B------:R-:W-:Y:S02]  /*1e90*/  IMAD R13, R59, UR5, R0 ;  /* 0x000000053b0d7c24 */ /* 0x000fe4000f8e0200 */
[----:B------:R-:W-:-:S02]  /*1ea0*/  IMAD.MOV.U32 R12, RZ, RZ, R14 ;  /* 0x000000ffff0c7224 */ /* 0x000fc400078e000e */
[----:B------:R-:W-:Y:S02]  /*1eb0*/  IMAD.IADD R13, R15, 0x1, R13 ;  /* 0x000000010f0d7824 */ /* 0x000fe400078e020d */
[-C--:B0-----:R-:W-:Y:S02]  /*1ec0*/  IMAD R10, R11, R60.reuse, RZ ;  /* 0x0000003c0b0a7224 */ /* 0x081fe400078e02ff */
[----:B------:R-:W-:-:S04]  /*1ed0*/  IMAD.WIDE.U32 R8, R65, R60, R12 ;  /* 0x0000003c41087225 */ /* 0x000fc800078e000c */
[----:B------:R-:W-:Y:S01]  /*1ee0*/  IMAD R21, R65, R61, R10 ;  /* 0x0000003d41157224 */ /* 0x000fe200078e020a */
[----:B-1----:R-:W-:-:S04]  /*1ef0*/  IADD3 R8, P0, R8, R62, RZ ;  /* 0x0000003e08087210 */ /* 0x002fc80007f1e0ff */
[----:B------:R-:W-:Y:S01]  /*1f00*/  IADD3.X R9, R63, R9, R21, P0, !PT ;  /* 0x000000093f097210 */ /* 0x000fe200007fe415 */
[----:B------:R-:W-:Y:S08]  /*1f10*/  @P1 BRA `(.L_x_31) ;  /* 0x0000000000041947 */ /* 0x000ff00003800000 */
[----:B------:R0:W5:Y:S02]  /*1f20*/  LDG.E.U8 R56, desc[UR36][R8.64] ;  /* 0x0000002408387981 */ /* 0x000164000c1e1100 */
.L_x_31:
[----:B------:R-:W-:Y:S05]  /*1f30*/  BSYNC B1 ;  /* 0x0000000000017941 */ /* 0x000fea0003800000 */
.L_x_30:
[----:B-----5:R-:W-:Y:S01]  /*1f40*/  LOP3.LUT R0, R56, 0xffff, RZ, 0xc0, !PT ;  /* 0x0000ffff38007812 */ /* 0x020fe200078ec0ff */
[----:B------:R-:W-:Y:S01]  /*1f50*/  IMAD.SHL.U32 R10, R60, 0x8, RZ ;  /* 0x000000083c0a7824 */ /* 0x000fe200078e00ff */
[----:B------:R-:W-:Y:S01]  /*1f60*/  ISETP.GE.AND P2, PT, R58, 0x2, PT ;  /* 0x000000023a00780c */ /* 0x000fe20003f46270 */
[----:B------:R-:W-:Y:S01]  /*1f70*/  BSSY B1, `(.L_x_32) ;  /* 0x000000e000017945 */ /* 0x000fe20003800000 */
[----:B------:R-:W-:Y:S02]  /*1f80*/  PRMT R0, R0, 0x8880, RZ ;  /* 0x0000888000007816 */ /* 0x000fe400000000ff */
[----:B------:R-:W-:Y:S02]  /*1f90*/  ISETP.LT.OR P0, PT, R20, 0x1, !P2 ;  /* 0x000000011400780c */ /* 0x000fe40005701670 */
[----:B------:R-:W-:Y:S01]  /*1fa0*/  SHF.L.U64.HI R11, R60, 0x3, R61 ;  /* 0x000000033c0b7819 */ /* 0x000fe2000001023d */
[----:B------:R-:W-:-:S04]  /*1fb0*/  IMAD R3, R0, R23, RZ ;  /* 0x0000001700037224 */ /* 0x000fc800078e02ff */
[----:B------:R-:W-:Y:S02]  /*1fc0*/  @!P1 IMAD R15, R24, R22, R3 ;  /* 0x00000016180f9224 */ /* 0x000fe400078e0203 */
[----:B------:R-:W-:-:S03]  /*1fd0*/  IMAD.WIDE.U32 R10, R65, R60, R10 ;  /* 0x0000003c410a7225 */ /* 0x000fc600078e000a */
[----:B------:R1:W-:Y:S01]  /*1fe0*/  @!P1 STG.E.U8 desc[UR36][R6.64], R15 ;  /* 0x0000000f06009986 */ /* 0x0003e2000c101124 */
[----:B------:R-:W-:Y:S01]  /*1ff0*/  IADD3 R10, P4, P5, R14, R62, R10 ;  /* 0x0000003e0e0a7210 */ /* 0x000fe20007d9e00a */
[----:B------:R-:W-:Y:S01]  /*2000*/  IMAD.IADD R14, R21, 0x1, R11 ;  /* 0x00000001150e7824 */ /* 0x000fe200078e020b */
[----:B------:R-:W-:Y:S11]  /*2010*/  @P0 BRA `(.L_x_33) ;  /* 0x00000000000c0947 */ /* 0x000ff60003800000 */
[----:B------:R-:W2:Y:S02]  /*2020*/  LDG.E.U8 R56, desc[UR36][R8.64+0x1] ;  /* 0x0000012408387981 */ /* 0x000ea4000c1e1100 */
[----:B--2---:R-:W-:-:S05]  /*2030*/  PRMT R0, R56, 0x8880, RZ ;  /* 0x0000888038007816 */ /* 0x004fca00000000ff */
[----:B------:R-:W-:-:S07]  /*2040*/  IMAD R3, R0, R23, RZ ;  /* 0x0000001700037224 */ /* 0x000fce00078e02ff */
.L_x_33:
[----:B------:R-:W-:Y:S05]  /*2050*/  BSYNC B1 ;  /* 0x0000000000017941 */ /* 0x000fea0003800000 */
.L_x_32:
[----:B------:R-:W-:Y:S01]  /*2060*/  ISETP.LT.OR P3, PT, R20, 0x9, !P3 ;  /* 0x000000091400780c */ /* 0x000fe20005f61670 */
[----:B------:R-:W-:Y:S01]  /*2070*/  @!P0 IMAD R25, R25, R22, R3 ;  /* 0x0000001619198224 */ /* 0x000fe200078e0203 */
[C---:B------:R-:W-:Y:S01]  /*2080*/  ISETP.GE.AND P1, PT, R58.reuse, 0x9, PT ;  /* 0x000000093a00780c */ /* 0x040fe20003f26270 */
[----:B------:R-:W-:Y:S01]  /*2090*/  BSSY B1, `(.L_x_34) ;  /* 0x000000b000017945 */ /* 0x000fe20003800000 */
[----:B------:R-:W-:Y:S02]  /*20a0*/  IADD3.X R11, R13, R63, R14, P4, P5 ;  /* 0x0000003f0d0b7210 */ /* 0x000fe400027ea40e */
[----:B------:R2:W-:Y:S01]  /*20b0*/  @!P0 STG.E.U8 desc[UR36][R6.64+0x1], R25 ;  /* 0x0000011906008986 */ /* 0x0005e2000c101124 */
[----:B------:R-:W-:Y:S02]  /*20c0*/  ISETP.GE.AND P0, PT, R58, 0xa, PT ;  /* 0x0000000a3a00780c */ /* 0x000fe40003f06270 */
[C---:B------:R-:W-:Y:S02]  /*20d0*/  ISETP.LT.OR P2, PT, R20.reuse, 0x9, !P2 ;  /* 0x000000091400780c */ /* 0x040fe40005741670 */
[----:B------:R-:W-:-:S02]  /*20e0*/  ISETP.LT.OR P5, PT, R20, 0x1, !P1 ;  /* 0x000000011400780c */ /* 0x000fc40004fa1670 */
[----:B------:R-:W-:Y:S01]  /*20f0*/  ISETP.LT.OR P4, PT, R20, 0x1, !P0 ;  /* 0x000000011400780c */ /* 0x000fe20004781670 */
[----:B------:R-:W-:-:S12]  /*2100*/  @P3 BRA `(.L_x_35) ;  /* 0x00000000000c3947 */ /* 0x000fd80003800000 */
[----:B------:R-:W3:Y:S02]  /*2110*/  LDG.E.U8 R56, desc[UR36][R10.64] ;  /* 0x000000240a387981 */ /* 0x000ee4000c1e1100 */
[----:B---3--:R-:W-:-:S05]  /*2120*/  PRMT R0, R56, 0x8880, RZ ;  /* 0x0000888038007816 */ /* 0x008fca00000000ff */
[----:B------:R-:W-:-:S07]  /*2130*/  IMAD R3, R0, R23, RZ ;  /* 0x0000001700037224 */ /* 0x000fce00078e02ff */
.L_x_35:
[----:B------:R-:W-:Y:S05]  /*2140*/  BSYNC B1 ;  /* 0x0000000000017941 */ /* 0x000fea0003800000 */
.L_x_34:
[----:B------:R-:W-:Y:S01]  /*2150*/  @!P3 IMAD R13, R26, R22, R3 ;  /* 0x000000161a0db224 */ /* 0x000fe200078e0203 */
[----:B------:R-:W-:Y:S04]  /*2160*/  BSSY B1, `(.L_x_36) ;  /* 0x0000006000017945 */ /* 0x000fe80003800000 */
[----:B------:R3:W-:Y:S01]  /*2170*/  @!P3 STG.E.U8 desc[UR36][R4.64], R13 ;  /* 0x0000000d0400b986 */ /* 0x0007e2000c101124 */
[----:B------:R-:W-:Y:S05]  /*2180*/  @P2 BRA `(.L_x_37) ;  /* 0x00000000000c2947 */ /* 0x000fea0003800000 */
[----:B------:R-:W4:Y:S02]  /*2190*/  LDG.E.U8 R56, desc[UR36][R10.64+0x1] ;  /* 0x000001240a387981 */ /* 0x000f24000c1e1100 */
[----:B----4-:R-:W-:-:S05]  /*21a0*/  PRMT R0, R56, 0x8880, RZ ;  /* 0x0000888038007816 */ /* 0x010fca00000000ff */
[----:B------:R-:W-:-:S07]  /*21b0*/  IMAD R3, R0, R23, RZ ;  /* 0x0000001700037224 */ /* 0x000fce00078e02ff */
.L_x_37:
[----:B------:R-:W-:Y:S05]  /*21c0*/  BSYNC B1 ;  /* 0x0000000000017941 */ /* 0x000fea0003800000 */
.L_x_36:
[----:B------:R-:W-:Y:S01]  /*21d0*/  @!P2 IMAD R27, R27, R22, R3 ;  /* 0x000000161b1ba224 */ /* 0x000fe200078e0203 */
[----:B------:R-:W-:Y:S04]  /*21e0*/  BSSY B1, `(.L_x_38) ;  /* 0x0000006000017945 */ /* 0x000fe80003800000 */
[----:B------:R4:W-:Y:S01]  /*21f0*/  @!P2 STG.E.U8 desc[UR36][R4.64+0x1], R27 ;  /* 0x0000011b0400a986 */ /* 0x0009e2000c101124 */
[----:B------:R-:W-:Y:S05]  /*2200*/  @P5 BRA `(.L_x_39) ;  /* 0x00000000000c5947 */ /* 0x000fea0003800000 */
[----:B------:R-:W5:Y:S02]  /*2210*/  LDG.E.U8 R56, desc[UR36][R8.64+0x8] ;  /* 0x0000082408387981 */ /* 0x000f64000c1e1100 */
[----:B-----5:R-:W-:-:S05]  /*2220*/  PRMT R0, R56, 0x8880, RZ ;  /* 0x0000888038007816 */ /* 0x020fca00000000ff */
[----:B------:R-:W-:-:S07]  /*2230*/  IMAD R3, R0, R23, RZ ;  /* 0x0000001700037224 */ /* 0x000fce00078e02ff */
.L_x_39:
[----:B------:R-:W-:Y:S05]  /*2240*/  BSYNC B1 ;  /* 0x0000000000017941 */ /* 0x000fea0003800000 */
.L_x_38:
[----:B---3--:R-:W-:Y:S01]  /*2250*/  @!P5 IMAD R13, R28, R22, R3 ;  /* 0x000000161c0dd224 */ /* 0x008fe200078e0203 */
[----:B------:R-:W-:Y:S04]  /*2260*/  BSSY B1, `(.L_x_40) ;  /* 0x0000006000017945 */ /* 0x000fe80003800000 */
[----:B------:R3:W-:Y:S01]  /*2270*/  @!P5 STG.E.U8 desc[UR36][R6.64+0x8], R13 ;  /* 0x0000080d0600d986 */ /* 0x0007e2000c101124 */
[----:B------:R-:W-:Y:S05]  /*2280*/  @P4 BRA `(.L_x_41) ;  /* 0x00000000000c4947 */ /* 0x000fea0003800000 */
[----:B------:R-:W5:Y:S02]  /*2290*/  LDG.E.U8 R56, desc[UR36][R8.64+0x9] ;  /* 0x0000092408387981 */ /* 0x000f64000c1e1100 */
[----:B-----5:R-:W-:-:S05]  /*22a0*/  PRMT R0, R56, 0x8880, RZ ;  /* 0x0000888038007816 */ /* 0x020fca00000000ff */
[----:B------:R-:W-:-:S07]  /*22b0*/  IMAD R3, R0, R23, RZ ;  /* 0x0000001700037224 */ /* 0x000fce00078e02ff */
.L_x_41:
[----:B------:R-:W-:Y:S05]  /*22c0*/  BSYNC B1 ;  /* 0x0000000000017941 */ /* 0x000fea0003800000 */
.L_x_40:
[----:B------:R-:W-:Y:S01]  /*22d0*/  ISETP.LT.OR P1, PT, R20, 0x9, !P1 ;  /* 0x000000091400780c */ /* 0x000fe20004f21670 */
[----:B------:R-:W-:Y:S01]  /*22e0*/  @!P4 IMAD R29, R29, R22, R3 ;  /* 0x000000161d1dc224 */ /* 0x000fe200078e0203 */
[C---:B------:R-:W-:Y:S01]  /*22f0*/  ISETP.GE.AND P3, PT, R58.reuse, 0x11, PT ;  /* 0x000000113a00780c */ /* 0x040fe20003f66270 */
[----:B------:R-:W-:Y:S01]  /*2300*/  BSSY B1, `(.L_x_42) ;  /* 0x000000a000017945 */ /* 0x000fe20003800000 */
[----:B------:R-:W-:Y:S02]  /*2310*/  ISETP.GE.AND P2, PT, R58, 0x12, PT ;  /* 0x000000123a00780c */ /* 0x000fe40003f46270 */
[----:B------:R0:W-:Y:S01]  /*2320*/  @!P4 STG.E.U8 desc[UR36][R6.64+0x9], R29 ;  /* 0x0000091d0600c986 */ /* 0x0001e2000c101124 */
[C---:B------:R-:W-:Y:S02]  /*2330*/  ISETP.LT.OR P0, PT, R20.reuse, 0x9, !P0 ;  /* 0x000000091400780c */ /* 0x040fe40004701670 */
[C---:B------:R-:W-:Y:S02]  /*2340*/  ISETP.LT.OR P5, PT, R20.reuse, 0x1, !P3 ;  /* 0x000000011400780c */ /* 0x040fe40005fa1670 */
[----:B------:R-:W-:-:S02]  /*2350*/  ISETP.LT.OR P4, PT, R20, 0x1, !P2 ;  /* 0x000000011400780c */ /* 0x000fc40005781670 */
[----:B------:R-:W-:Y:S11]  /*2360*/  @P1 BRA `(.L_x_43) ;  /* 0x00000000000c1947 */ /* 0x000ff60003800000 */
[----:B------:R-:W5:Y:S02]  /*2370*/  LDG.E.U8 R56, desc[UR36][R10.64+0x8] ;  /* 0x000008240a387981 */ /* 0x000f64000c1e1100 */
[----:B-----5:R-:W-:-:S05]  /*2380*/  PRMT R0, R56, 0x8880, RZ ;  /* 0x0000888038007816 */ /* 0x020fca00000000ff */
[----:B------:R-:W-:-:S07]  /*2390*/  IMAD R3, R0, R23, RZ ;  /* 0x0000001700037224 */ /* 0x000fce00078e02ff */
.L_x_43:
[----:B------:R-:W-:Y:S05]  /*23a0*/  BSYNC B1 ;  /* 0x0000000000017941 */ /* 0x000fea0003800000 */
.L_x_42:
[----:B---3--:R-:W-:Y:S01]  /*23b0*/  @!P1 IMAD R13, R30, R22, R3 ;  /* 0x000000161e0d9224 */ /* 0x008fe200078e0203 */
[----:B------:R-:W-:Y:S04]  /*23c0*/  BSSY B1, `(.L_x_44) ;  /* 0x0000006000017945 */ /* 0x000fe80003800000 */
[----:B------:R3:W-:Y:S01]  /*23d0*/  @!P1 STG.E.U8 desc[UR36][R4.64+0x8], R13 ;  /* 0x0000080d04009986 */ /* 0x0007e2000c101124 */
[----:B------:R-:W-:Y:S05]  /*23e0*/  @P0 BRA `(.L_x_45) ;  /* 0x00000000000c0947 */ /* 0x000fea0003800000 */
[----:B------:R-:W5:Y:S02]  /*23f0*/  LDG.E.U8 R56, desc[UR36][R10.64+0x9] ;  /* 0x000009240a387981 */ /* 0x000f64000c1e1100 */
[----:B-----5:R-:W-:-:S05]  /*2400*/  PRMT R0, R56, 0x8880, RZ ;  /* 0x0000888038007816 */ /* 0x020fca00000000ff */
[----:B------:R-:W-:-:S07]  /*2410*/  IMAD R3, R0, R23, RZ ;  /* 0x0000001700037224 */ /* 0x000fce00078e02ff */
.L_x_45:
[----:B------:R-:W-:Y:S05]  /*2420*/  BSYNC B1 ;  /* 0x0000000000017941 */ /* 0x000fea0003800000 */
.L_x_44:
[----:B------:R-:W-:Y:S01]  /*2430*/  @!P0 IMAD R31, R31, R22, R3 ;  /* 0x000000161f1f8224 */ /* 0x000fe200078e0203 */
[----:B------:R-:W-:Y:S04]  /*2440*/  BSSY B1, `(.L_x_46) ;  /* 0x0000006000017945 */ /* 0x000fe80003800000 */
[----:B------:R0:W-:Y:S01]  /*2450*/  @!P0 STG.E.U8 desc[UR36][R4.64+0x9], R31 ;  /* 0x0000091f04008986 */ /* 0x0001e2000c101124 */
[----:B------:R-:W-:Y:S05]  /*2460*/  @P5 BRA `(.L_x_47) ;  /* 0x00000000000c5947 */ /* 0x000fea0003800000 */
[----:B------:R-:W5:Y:S02]  /*2470*/  LDG.E.U8 R56, desc[UR36][R8.64+0x10] ;  /* 0x0000102408387981 */ /* 0x000f64000c1e1100 */
[----:B-----5:R-:W-:-:S05]  /*2480*/  PRMT R0, R56, 0x8880, RZ ;  /* 0x0000888038007816 */ /* 0x020fca00000000ff */
[----:B------:R-:W-:-:S07]  /*2490*/  IMAD R3, R0, R23, RZ ;  /* 0x0000001700037224 */ /* 0x000fce00078e02ff */
.L_x_47:
[----:B------:R-:W-:Y:S05]  /*24a0*/  BSYNC B1 ;  /* 0x0000000000017941 */ /* 0x000fea0003800000 */
.L_x_46:
[----:B---3--:R-:W-:Y:S01]  /*24b0*/  @!P5 IMAD R13, R32, R22, R3 ;  /* 0x00000016200dd224 */ /* 0x008fe200078e0203 */
[----:B------:R-:W-:Y:S04]  /*24c0*/  BSSY B1, `(.L_x_48) ;  /* 0x0000006000017945 */ /* 0x000fe80003800000 */
[----:B------:R3:W-:Y:S01]  /*24d0*/  @!P5 STG.E.U8 desc[UR36][R6.64+0x10], R13 ;  /* 0x0000100d0600d986 */ /* 0x0007e2000c101124 */
[----:B------:R-:W-:Y:S05]  /*24e0*/  @P4 BRA `(.L_x_49) ;  /* 0x00000000000c4947 */ /* 0x000fea0003800000 */
[----:B------:R-:W5:Y:S02]  /*24f0*/  LDG.E.U8 R56, desc[UR36][R8.64+0x11] ;  /* 0x0000112408387981 */ /* 0x000f64000c1e1100 */
[----:B-----5:R-:W-:-:S05]  /*2500*/  PRMT R0, R56, 0x8880, RZ ;  /* 0x0000888038007816 */ /* 0x020fca00000000ff */
[----:B------:R-:W-:-:S07]  /*2510*/  IMAD R3, R0, R23, RZ ;  /* 0x0000001700037224 */ /* 0x000fce00078e02ff */
.L_x_49:
[----:B------:R-:W-:Y:S05]  /*2520*/  BSYNC B1 ;  /* 0x0000000000017941 */ /* 0x000fea0003800000 */
.L_x_48:
        /* <DEDUP_REMOVED lines=13> */
.L_x_51:
[----:B------:R-:W-:Y:S05]  /*2600*/  BSYNC B1 ;  /* 0x0000000000017941 */ /* 0x000fea0003800000 */
.L_x_50:
[----:B---3--:R-:W-:Y:S01]  /*2610*/  @!P3 IMAD R13, R34, R22, R3 ;  /* 0x00000016220db224 */ /* 0x008fe200078e0203 */
[----:B------:R-:W-:Y:S04]  /*2620*/  BSSY B1, `(.L_x_52) ;  /* 0x0000006000017945 */ /* 0x000fe80003800000 */
[----:B------:R3:W-:Y:S01]  /*2630*/  @!P3 STG.E.U8 desc[UR36][R4.64+0x10], R13 ;  /* 0x0000100d0400b986 */ /* 0x0007e2000c101124 */
[----:B------:R-:W-:Y:S05]  /*2640*/  @P2 BRA `(.L_x_53) ;  /* 0x00000000000c2947 */ /* 0x000fea0003800000 */
[----:B------:R-:W5:Y:S02]  /*2650*/  LDG.E.U8 R56, desc[UR36][R10.64+0x11] ;  /* 0x000011240a387981 */ /* 0x000f64000c1e1100 */
[----:B-----5:R-:W-:-:S05]  /*2660*/  PRMT R0, R56, 0x8880, RZ ;  /* 0x0000888038007816 */ /* 0x020fca00000000ff */
[----:B------:R-:W-:-:S07]  /*2670*/  IMAD R3, R0, R23, RZ ;  /* 0x0000001700037224 */ /* 0x000fce00078e02ff */
.L_x_53:
[----:B------:R-:W-:Y:S05]  /*2680*/  BSYNC B1 ;  /* 0x0000000000017941 */ /* 0x000fea0003800000 */
.L_x_52:
[----:B------:R-:W-:Y:S01]  /*2690*/  @!P2 IMAD R35, R35, R22, R3 ;  /* 0x000000162323a224 */ /* 0x000fe200078e0203 */
[----:B------:R-:W-:Y:S04]  /*26a0*/  BSSY B1, `(.L_x_54) ;  /* 0x0000006000017945 */ /* 0x000fe80003800000 */
[----:B------:R0:W-:Y:S01]  /*26b0*/  @!P2 STG.E.U8 desc[UR36][R4.64+0x11], R35 ;  /* 0x000011230400a986 */ /* 0x0001e2000c101124 */
[----:B------:R-:W-:Y:S05]  /*26c0*/  @P5 BRA `(.L_x_55) ;  /* 0x00000000000c5947 */ /* 0x000fea0003800000 */
[----:B------:R-:W5:Y:S02]  /*26d0*/  LDG.E.U8 R56, desc[UR36][R8.64+0x18] ;  /* 0x0000182408387981 */ /* 0x000f64000c1e1100 */
[----:B-----5:R-:W-:-:S05]  /*26e0*/  PRMT R0, R56, 0x8880, RZ ;  /* 0x0000888038007816 */ /* 0x020fca00000000ff */
[----:B------:R-:W-:-:S07]  /*26f0*/  IMAD R3, R0, R23, RZ ;  /* 0x0000001700037224 */ /* 0x000fce00078e02ff */
.L_x_55:
[----:B------:R-:W-:Y:S05]  /*2700*/  BSYNC B1 ;  /* 0x0000000000017941 */ /* 0x000fea0003800000 */
.L_x_54:
[----:B---3--:R-:W-:Y:S01]  /*2710*/  @!P5 IMAD R13, R36, R22, R3 ;  /* 0x00000016240dd224 */ /* 0x008fe200078e0203 */
[----:B------:R-:W-:Y:S04]  /*2720*/  BSSY B1, `(.L_x_56) ;  /* 0x0000006000017945 */ /* 0x000fe80003800000 */
[----:B------:R3:W-:Y:S01]  /*2730*/  @!P5 STG.E.U8 desc[UR36][R6.64+0x18], R13 ;  /* 0x0000180d0600d986 */ /* 0x0007e2000c101124 */
[----:B------:R-:W-:Y:S05]  /*2740*/  @P4 BRA `(.L_x_57) ;  /* 0x00000000000c4947 */ /* 0x000fea0003800000 */
[----:B------:R-:W5:Y:S02]  /*2750*/  LDG.E.U8 R56, desc[UR36][R8.64+0x19] ;  /* 0x0000192408387981 */ /* 0x000f64000c1e1100 */
[----:B-----5:R-:W-:-:S05]  /*2760*/  PRMT R0, R56, 0x8880, RZ ;  /* 0x0000888038007816 */ /* 0x020fca00000000ff */
[----:B------:R-:W-:-:S07]  /*2770*/  IMAD R3, R0, R23, RZ ;  /* 0x0000001700037224 */ /* 0x000fce00078e02ff */
.L_x_57:
[----:B------:R-:W-:Y:S05]  /*2780*/  BSYNC B1 ;  /* 0x0000000000017941 */ /* 0x000fea0003800000 */
.L_x_56:
        /* <DEDUP_REMOVED lines=13> */
.L_x_59:
[----:B------:R-:W-:Y:S05]  /*2860*/  BSYNC B1 ;  /* 0x0000000000017941 */ /* 0x000fea0003800000 */
.L_x_58:
[----:B---3--:R-:W-:Y:S01]  /*2870*/  @!P1 IMAD R13, R38, R22, R3 ;  /* 0x00000016260d9224 */ /* 0x008fe200078e0203 */
[----:B------:R-:W-:Y:S04]  /*2880*/  BSSY B1, `(.L_x_60) ;  /* 0x0000006000017945 */ /* 0x000fe80003800000 */
[----:B------:R3:W-:Y:S01]  /*2890*/  @!P1 STG.E.U8 desc[UR36][R4.64+0x18], R13 ;  /* 0x0000180d04009986 */ /* 0x0007e2000c101124 */
[----:B------:R-:W-:Y:S05]  /*28a0*/  @P4 BRA `(.L_x_61) ;  /* 0x00000000000c4947 */ /* 0x000fea0003800000 */
[----:B------:R-:W5:Y:S02]  /*28b0*/  LDG.E.U8 R56, desc[UR36][R10.64+0x19] ;  /* 0x000019240a387981 */ /* 0x000f64000c1e1100 */
[----:B-----5:R-:W-:-:S05]  /*28c0*/  PRMT R0, R56, 0x8880, RZ ;  /* 0x0000888038007816 */ /* 0x020fca00000000ff */
[----:B------:R-:W-:-:S07]  /*28d0*/  IMAD R3, R0, R23, RZ ;  /* 0x0000001700037224 */ /* 0x000fce00078e02ff */
.L_x_61:
[----:B------:R-:W-:Y:S05]  /*28e0*/  BSYNC B1 ;  /* 0x0000000000017941 */ /* 0x000fea0003800000 */
.L_x_60:
[----:B------:R-:W-:Y:S01]  /*28f0*/  @!P4 IMAD R39, R39, R22, R3 ;  /* 0x000000162727c224 */ /* 0x000fe200078e0203 */
[----:B------:R-:W-:Y:S04]  /*2900*/  BSSY B1, `(.L_x_62) ;  /* 0x0000006000017945 */ /* 0x000fe80003800000 */
[----:B------:R0:W-:Y:S01]  /*2910*/  @!P4 STG.E.U8 desc[UR36][R4.64+0x19], R39 ;  /* 0x000019270400c986 */ /* 0x0001e2000c101124 */
[----:B------:R-:W-:Y:S05]  /*2920*/  @P5 BRA `(.L_x_63) ;  /* 0x00000000000c5947 */ /* 0x000fea0003800000 */
[----:B------:R-:W5:Y:S02]  /*2930*/  LDG.E.U8 R56, desc[UR36][R8.64+0x20] ;  /* 0x0000202408387981 */ /* 0x000f64000c1e1100 */
[----:B-----5:R-:W-:-:S05]  /*2940*/  PRMT R0, R56, 0x8880, RZ ;  /* 0x0000888038007816 */ /* 0x020fca00000000ff */
[----:B------:R-:W-:-:S07]  /*2950*/  IMAD R3, R0, R23, RZ ;  /* 0x0000001700037224 */ /* 0x000fce00078e02ff */
.L_x_63:
[----:B------:R-:W-:Y:S05]  /*2960*/  BSYNC B1 ;  /* 0x0000000000017941 */ /* 0x000fea0003800000 */
.L_x_62:
[----:B---3--:R-:W-:Y:S01]  /*2970*/  @!P5 IMAD R13, R40, R22, R3 ;  /* 0x00000016280dd224 */ /* 0x008fe200078e0203 */
[----:B------:R-:W-:Y:S04]  /*2980*/  BSSY B1, `(.L_x_64) ;  /* 0x0000006000017945 */ /* 0x000fe80003800000 */
[----:B------:R3:W-:Y:S01]  /*2990*/  @!P5 STG.E.U8 desc[UR36][R6.64+0x20], R13 ;  /* 0x0000200d0600d986 */ /* 0x0007e2000c101124 */
[----:B------:R-:W-:Y:S05]  /*29a0*/  @P0 BRA `(.L_x_65) ;  /* 0x00000000000c0947 */ /* 0x000fea0003800000 */
[----:B------:R-:W5:Y:S02]  /*29b0*/  LDG.E.U8 R56, desc[UR36][R8.64+0x21] ;  /* 0x0000212408387981 */ /* 0x000f64000c1e1100 */
[----:B-----5:R-:W-:-:S05]  /*29c0*/  PRMT R0, R56, 0x8880, RZ ;  /* 0x0000888038007816 */ /* 0x020fca00000000ff */
[----:B------:R-:W-:-:S07]  /*29d0*/  IMAD R3, R0, R23, RZ ;  /* 0x0000001700037224 */ /* 0x000fce00078e02ff */
.L_x_65:
[----:B------:R-:W-:Y:S05]  /*29e0*/  BSYNC B1 ;  /* 0x0000000000017941 */ /* 0x000fea0003800000 */
.L_x_64:
        /* <DEDUP_REMOVED lines=13> */
.L_x_67:
[----:B------:R-:W-:Y:S05]  /*2ac0*/  BSYNC B1 ;  /* 0x0000000000017941 */ /* 0x000fea0003800000 */
.L_x_66:
[----:B---3--:R-:W-:Y:S01]  /*2ad0*/  @!P3 IMAD R13, R42, R22, R3 ;  /* 0x000000162a0db224 */ /* 0x008fe200078e0203 */
[----:B------:R-:W-:Y:S04]  /*2ae0*/  BSSY B1, `(.L_x_68) ;  /* 0x0000006000017945 */ /* 0x000fe80003800000 */
[----:B------:R3:W-:Y:S01]  /*2af0*/  @!P3 STG.E.U8 desc[UR36][R4.64+0x20], R13 ;  /* 0x0000200d0400b986 */ /* 0x0007e2000c101124 */
[----:B------:R-:W-:Y:S05]  /*2b00*/  @P2 BRA `(.L_x_69) ;  /* 0x00000000000c2947 */ /* 0x000fea0003800000 */
[----:B------:R-:W5:Y:S02]  /*2b10*/  LDG.E.U8 R56, desc[UR36][R10.64+0x21] ;  /* 0x000021240a387981 */ /* 0x000f64000c1e1100 */
[----:B-----5:R-:W-:-:S05]  /*2b20*/  PRMT R0, R56, 0x8880, RZ ;  /* 0x0000888038007816 */ /* 0x020fca00000000ff */
[----:B------:R-:W-:-:S07]  /*2b30*/  IMAD R3, R0, R23, RZ ;  /* 0x0000001700037224 */ /* 0x000fce00078e02ff */
.L_x_69:
[----:B------:R-:W-:Y:S05]  /*2b40*/  BSYNC B1 ;  /* 0x0000000000017941 */ /* 0x000fea0003800000 */
.L_x_68:
[----:B------:R-:W-:Y:S01]  /*2b50*/  @!P2 IMAD R43, R43, R22, R3 ;  /* 0x000000162b2ba224 */ /* 0x000fe200078e0203 */
[----:B------:R-:W-:Y:S04]  /*2b60*/  BSSY B1, `(.L_x_70) ;  /* 0x0000006000017945 */ /* 0x000fe80003800000 */
[----:B------:R0:W-:Y:S01]  /*2b70*/  @!P2 STG.E.U8 desc[UR36][R4.64+0x21], R43 ;  /* 0x0000212b0400a986 */ /* 0x0001e2000c101124 */
[----:B------:R-:W-:Y:S05]  /*2b80*/  @P0 BRA `(.L_x_71) ;  /* 0x00000000000c0947 */ /* 0x000fea0003800000 */
[----:B------:R-:W5:Y:S02]  /*2b90*/  LDG.E.U8 R56, desc[UR36][R8.64+0x28] ;  /* 0x0000282408387981 */ /* 0x000f64000c1e1100 */
[----:B-----5:R-:W-:-:S05]  /*2ba0*/  PRMT R0, R56, 0x8880, RZ ;  /* 0x0000888038007816 */ /* 0x020fca00000000ff */
[----:B------:R-:W-:-:S07]  /*2bb0*/  IMAD R3, R0, R23, RZ ;  /* 0x0000001700037224 */ /* 0x000fce00078e02ff */
.L_x_71:
[----:B------:R-:W-:Y:S05]  /*2bc0*/  BSYNC B1 ;  /* 0x0000000000017941 */ /* 0x000fea0003800000 */
.L_x_70:
[----:B---3--:R-:W-:Y:S01]  /*2bd0*/  @!P0 IMAD R13, R44, R22, R3 ;  /* 0x000000162c0d8224 */ /* 0x008fe200078e0203 */
[----:B------:R-:W-:Y:S04]  /*2be0*/  BSSY B1, `(.L_x_72) ;  /* 0x0000006000017945 */ /* 0x000fe80003800000 */
[----:B------:R3:W-:Y:S01]  /*2bf0*/  @!P0 STG.E.U8 desc[UR36][R6.64+0x28], R13 ;  /* 0x0000280d06008986 */ /* 0x0007e2000c101124 */
[----:B------:R-:W-:Y:S05]  /*2c00*/  @P5 BRA `(.L_x_73) ;  /* 0x00000000000c5947 */ /* 0x000fea0003800000 */
[----:B------:R-:W5:Y:S02]  /*2c10*/  LDG.E.U8 R56, desc[UR36][R8.64+0x29] ;  /* 0x0000292408387981 */ /* 0x000f64000c1e1100 */
[----:B-----5:R-:W-:-:S05]  /*2c20*/  PRMT R0, R56, 0x8880, RZ ;  /* 0x0000888038007816 */ /* 0x020fca00000000ff */
[----:B------:R-:W-:-:S07]  /*2c30*/  IMAD R3, R0, R23, RZ ;  /* 0x0000001700037224 */ /* 0x000fce00078e02ff */
.L_x_73:
[----:B------:R-:W-:Y:S05]  /*2c40*/  BSYNC B1 ;  /* 0x0000000000017941 */ /* 0x000fea0003800000 */
.L_x_72:
        /* <DEDUP_REMOVED lines=13> */
.L_x_75:
[----:B------:R-:W-:Y:S05]  /*2d20*/  BSYNC B1 ;  /* 0x0000000000017941 */ /* 0x000fea0003800000 */
.L_x_74:
[----:B---3--:R-:W-:Y:S01]  /*2d30*/  @!P4 IMAD R13, R46, R22, R3 ;  /* 0x000000162e0dc224 */ /* 0x008fe200078e0203 */
[----:B------:R-:W-:Y:S04]  /*2d40*/  BSSY B1, `(.L_x_76) ;  /* 0x0000006000017945 */ /* 0x000fe80003800000 */
[----:B------:R3:W-:Y:S01]  /*2d50*/  @!P4 STG.E.U8 desc[UR36][R4.64+0x28], R13 ;  /* 0x0000280d0400c986 */ /* 0x0007e2000c101124 */
[----:B------:R-:W-:Y:S05]  /*2d60*/  @P1 BRA `(.L_x_77) ;  /* 0x00000000000c1947 */ /* 0x000fea0003800000 */
[----:B------:R-:W5:Y:S02]  /*2d70*/  LDG.E.U8 R56, desc[UR36][R10.64+0x29] ;  /* 0x000029240a387981 */ /* 0x000f64000c1e1100 */
[----:B-----5:R-:W-:-:S05]  /*2d80*/  PRMT R0, R56, 0x8880, RZ ;  /* 0x0000888038007816 */ /* 0x020fca00000000ff */
[----:B------:R-:W-:-:S07]  /*2d90*/  IMAD R3, R0, R23, RZ ;  /* 0x0000001700037224 */ /* 0x000fce00078e02ff */
.L_x_77:
[----:B------:R-:W-:Y:S05]  /*2da0*/  BSYNC B1 ;  /* 0x0000000000017941 */ /* 0x000fea0003800000 */
.L_x_76:
[----:B------:R-:W-:Y:S01]  /*2db0*/  @!P1 IMAD R47, R47, R22, R3 ;  /* 0x000000162f2f9224 */ /* 0x000fe200078e0203 */
[----:B------:R-:W-:Y:S04]  /*2dc0*/  BSSY B1, `(.L_x_78) ;  /* 0x0000006000017945 */ /* 0x000fe80003800000 */
[----:B------:R0:W-:Y:S01]  /*2dd0*/  @!P1 STG.E.U8 desc[UR36][R4.64+0x29], R47 ;  /* 0x0000292f04009986 */ /* 0x0001e2000c101124 */
[----:B------:R-:W-:Y:S05]  /*2de0*/  @P3 BRA `(.L_x_79) ;  /* 0x00000000000c3947 */ /* 0x000fea0003800000 */
[----:B------:R-:W5:Y:S02]  /*2df0*/  LDG.E.U8 R56, desc[UR36][R8.64+0x30] ;  /* 0x0000302408387981 */ /* 0x000f64000c1e1100 */
[----:B-----5:R-:W-:-:S05]  /*2e00*/  PRMT R0, R56, 0x8880, RZ ;  /* 0x0000888038007816 */ /* 0x020fca00000000ff */
[----:B------:R-:W-:-:S07]  /*2e10*/  IMAD R3, R0, R23, RZ ;  /* 0x0000001700037224 */ /* 0x000fce00078e02ff */
.L_x_79:
[----:B------:R-:W-:Y:S05]  /*2e20*/  BSYNC B1 ;  /* 0x0000000000017941 */ /* 0x000fea0003800000 */
.L_x_78:
[----:B---3--:R-:W-:Y:S01]  /*2e30*/  @!P3 IMAD R13, R48, R22, R3 ;  /* 0x00000016300db224 */ /* 0x008fe200078e0203 */
[----:B------:R-:W-:Y:S04]  /*2e40*/  BSSY B1, `(.L_x_80) ;  /* 0x0000006000017945 */ /* 0x000fe80003800000 */
[----:B------:R3:W-:Y:S01]  /*2e50*/  @!P3 STG.E.U8 desc[UR36][R6.64+0x30], R13 ;  /* 0x0000300d0600b986 */ /* 0x0007e2000c101124 */
[----:B------:R-:W-:Y:S05]  /*2e60*/  @P5 BRA `(.L_x_81) ;  /* 0x00000000000c5947 */ /* 0x000fea0003800000 */
[----:B------:R-:W5:Y:S02]  /*2e70*/  LDG.E.U8 R56, desc[UR36][R8.64+0x31] ;  /* 0x0000312408387981 */ /* 0x000f64000c1e1100 */
[----:B-----5:R-:W-:-:S05]  /*2e80*/  PRMT R0, R56, 0x8880, RZ ;  /* 0x0000888038007816 */ /* 0x020fca00000000ff */
[----:B------:R-:W-:-:S07]  /*2e90*/  IMAD R3, R0, R23, RZ ;  /* 0x0000001700037224 */ /* 0x000fce00078e02ff */
.L_x_81:
[----:B------:R-:W-:Y:S05]  /*2ea0*/  BSYNC B1 ;  /* 0x0000000000017941 */ /* 0x000fea0003800000 */
.L_x_80:
        /* <DEDUP_REMOVED lines=9> */
[----:B------:R-:W-:Y:S01]  /*2f40*/  ISETP.LT.OR P3, PT, R20, 0x9, !P3 ;  /* 0x000000091400780c */ /* 0x000fe20005f61670 */
[----:B------:R-:W-:-:S12]  /*2f50*/  @P2 BRA `(.L_x_83) ;  /* 0x00000000000c2947 */ /* 0x000fd80003800000 */
[----:B------:R-:W5:Y:S02]  /*2f60*/  LDG.E.U8 R56, desc[UR36][R10.64+0x30] ;  /* 0x000030240a387981 */ /* 0x000f64000c1e1100 */
[----:B-----5:R-:W-:-:S05]  /*2f70*/  PRMT R0, R56, 0x8880, RZ ;  /* 0x0000888038007816 */ /* 0x020fca00000000ff */
[----:B------:R-:W-:-:S07]  /*2f80*/  IMAD R3, R0, R23, RZ ;  /* 0x0000001700037224 */ /* 0x000fce00078e02ff */
.L_x_83:
[----:B------:R-:W-:Y:S05]  /*2f90*/  BSYNC B1 ;  /* 0x0000000000017941 */ /* 0x000fea0003800000 */
.L_x_82:
[----:B---3--:R-:W-:Y:S01]  /*2fa0*/  @!P2 IMAD R13, R50, R22, R3 ;  /* 0x00000016320da224 */ /* 0x008fe200078e0203 */
[----:B------:R-:W-:Y:S04]  /*2fb0*/  BSSY B1, `(.L_x_84) ;  /* 0x0000006000017945 */ /* 0x000fe80003800000 */
[----:B------:R3:W-:Y:S01]  /*2fc0*/  @!P2 STG.E.U8 desc[UR36][R4.64+0x30], R13 ;  /* 0x0000300d0400a986 */ /* 0x0007e2000c101124 */
[----:B------:R-:W-:Y:S05]  /*2fd0*/  @P0 BRA `(.L_x_85) ;  /* 0x00000000000c0947 */ /* 0x000fea0003800000 */
[----:B------:R-:W5:Y:S02]  /*2fe0*/  LDG.E.U8 R56, desc[UR36][R10.64+0x31] ;  /* 0x000031240a387981 */ /* 0x000f64000c1e1100 */
[----:B-----5:R-:W-:-:S05]  /*2ff0*/  PRMT R0, R56, 0x8880, RZ ;  /* 0x0000888038007816 */ /* 0x020fca00000000ff */
[----:B------:R-:W-:-:S07]  /*3000*/  IMAD R3, R0, R23, RZ ;  /* 0x0000001700037224 */ /* 0x000fce00078e02ff */
.L_x_85:
[----:B------:R-:W-:Y:S05]  /*3010*/  BSYNC B1 ;  /* 0x0000000000017941 */ /* 0x000fea0003800000 */
.L_x_84:
[----:B------:R-:W-:Y:S01]  /*3020*/  @!P0 IMAD R51, R51, R22, R3 ;  /* 0x0000001633338224 */ /* 0x000fe200078e0203 */
[----:B------:R-:W-:Y:S04]  /*3030*/  BSSY B1, `(.L_x_86) ;  /* 0x0000006000017945 */ /* 0x000fe80003800000 */
[----:B------:R0:W-:Y:S01]  /*3040*/  @!P0 STG.E.U8 desc[UR36][R4.64+0x31], R51 ;  /* 0x0000313304008986 */ /* 0x0001e2000c101124 */
[----:B------:R-:W-:Y:S05]  /*3050*/  @P5 BRA `(.L_x_87) ;  /* 0x00000000000c5947 */ /* 0x000fea0003800000 */
[----:B------:R-:W5:Y:S02]  /*3060*/  LDG.E.U8 R56, desc[UR36][R8.64+0x38] ;  /* 0x0000382408387981 */ /* 0x000f64000c1e1100 */
[----:B-----5:R-:W-:-:S05]  /*3070*/  PRMT R0, R56, 0x8880, RZ ;  /* 0x0000888038007816 */ /* 0x020fca00000000ff */
[----:B------:R-:W-:-:S07]  /*3080*/  IMAD R3, R0, R23, RZ ;  /* 0x0000001700037224 */ /* 0x000fce00078e02ff */
.L_x_87:
[----:B------:R-:W-:Y:S05]  /*3090*/  BSYNC B1 ;  /* 0x0000000000017941 */ /* 0x000fea0003800000 */
.L_x_86:
[----:B---3--:R-:W-:Y:S01]  /*30a0*/  @!P5 IMAD R13, R52, R22, R3 ;  /* 0x00000016340dd224 */ /* 0x008fe200078e0203 */
[----:B------:R-:W-:Y:S04]  /*30b0*/  BSSY B1, `(.L_x_88) ;  /* 0x0000006000017945 */ /* 0x000fe80003800000 */
[----:B------:R3:W-:Y:S01]  /*30c0*/  @!P5 STG.E.U8 desc[UR36][R6.64+0x38], R13 ;  /* 0x0000380d0600d986 */ /* 0x0007e2000c101124 */
[----:B------:R-:W-:Y:S05]  /*30d0*/  @P4 BRA `(.L_x_89) ;  /* 0x00000000000c4947 */ /* 0x000fea0003800000 */
[----:B------:R-:W5:Y:S02]  /*30e0*/  LDG.E.U8 R56, desc[UR36][R8.64+0x39] ;  /* 0x0000392408387981 */ /* 0x000f64000c1e1100 */
[----:B-----5:R-:W-:-:S05]  /*30f0*/  PRMT R0, R56, 0x8880, RZ ;  /* 0x0000888038007816 */ /* 0x020fca00000000ff */
[----:B------:R-:W-:-:S07]  /*3100*/  IMAD R3, R0, R23, RZ ;  /* 0x0000001700037224 */ /* 0x000fce00078e02ff */
.L_x_89:
[----:B------:R-:W-:Y:S05]  /*3110*/  BSYNC B1 ;  /* 0x0000000000017941 */ /* 0x000fea0003800000 */
.L_x_88:
[----:B------:R-:W-:Y:S01]  /*3120*/  @!P4 IMAD R53, R53, R22, R3 ;  /* 0x000000163535c224 */ /* 0x000fe200078e0203 */
[----:B------:R-:W-:Y:S04]  /*3130*/  BSSY B1, `(.L_x_90) ;  /* 0x0000006000017945 */ /* 0x000fe80003800000 */
[----:B------:R0:W-:Y:S01]  /*3140*/  @!P4 STG.E.U8 desc[UR36][R6.64+0x39], R53 ;  /* 0x000039350600c986 */ /* 0x0001e2000c101124 */
[----:B------:R-:W-:Y:S05]  /*3150*/  @P3 BRA `(.L_x_91) ;  /* 0x00000000000c3947 */ /* 0x000fea0003800000 */
[----:B------:R-:W5:Y:S02]  /*3160*/  LDG.E.U8 R56, desc[UR36][R10.64+0x38] ;  /* 0x000038240a387981 */ /* 0x000f64000c1e1100 */
[----:B-----5:R-:W-:-:S05]  /*3170*/  PRMT R0, R56, 0x8880, RZ ;  /* 0x0000888038007816 */ /* 0x020fca00000000ff */
[----:B------:R-:W-:-:S07]  /*3180*/  IMAD R3, R0, R23, RZ ;  /* 0x0000001700037224 */ /* 0x000fce00078e02ff */
.L_x_91:
[----:B------:R-:W-:Y:S05]  /*3190*/  BSYNC B1 ;  /* 0x0000000000017941 */ /* 0x000fea0003800000 */
.L_x_90:
[----:B0123--:R-:W-:Y:S01]  /*31a0*/  @!P3 IMAD R7, R54, R22, R3 ;  /* 0x000000163607b224 */ /* 0x00ffe200078e0203 */
[----:B------:R-:W-:Y:S01]  /*31b0*/  ISETP.LT.OR P1, PT, R20, 0x9, !P1 ;  /* 0x000000091400780c */ /* 0x000fe20004f21670 */
[----:B------:R-:W-:Y:S03]  /*31c0*/  BSSY B1, `(.L_x_92) ;  /* 0x0000006000017945 */ /* 0x000fe60003800000 */
[----:B------:R0:W-:Y:S09]  /*31d0*/  @!P3 STG.E.U8 desc[UR36][R4.64+0x38], R7 ;  /* 0x000038070400b986 */ /* 0x0001f2000c101124 */
[----:B------:R-:W-:Y:S05]  /*31e0*/  @P1 BRA `(.L_x_93) ;  /* 0x00000000000c1947 */ /* 0x000fea0003800000 */
[----:B------:R-:W2:Y:S02]  /*31f0*/  LDG.E.U8 R56, desc[UR36][R10.64+0x39] ;  /* 0x000039240a387981 */ /* 0x000ea4000c1e1100 */
[----:B--2---:R-:W-:-:S05]  /*3200*/  PRMT R0, R56, 0x8880, RZ ;  /* 0x0000888038007816 */ /* 0x004fca00000000ff */
[----:B------:R-:W-:-:S07]  /*3210*/  IMAD R3, R0, R23, RZ ;  /* 0x0000001700037224 */ /* 0x000fce00078e02ff */
.L_x_93:
[----:B------:R-:W-:Y:S05]  /*3220*/  BSYNC B1 ;  /* 0x0000000000017941 */ /* 0x000fea0003800000 */
.L_x_92:
[----:B------:R-:W-:Y:S01]  /*3230*/  IMAD R3, R55, R22, R3 ;  /* 0x0000001637037224 */ /* 0x000fe200078e0203 */
[----:B------:R-:W-:Y:S06]  /*3240*/  @P1 BRA `(.L_x_94) ;  /* 0x0000000400c81947 */ /* 0x000fec0003800000 */
[----:B------:R1:W-:Y:S01]  /*3250*/  STG.E.U8 desc[UR36][R4.64+0x39], R3 ;  /* 0x0000390304007986 */ /* 0x0003e2000c101124 */
[----:B------:R-:W-:Y:S05]  /*3260*/  BRA `(.L_x_94) ;  /* 0x0000000400c07947 */ /* 0x000fea0003800000 */
.L_x_29:
[C---:B------:R-:W-:Y:S02]  /*3270*/  ISETP.GE.AND P1, PT, R58.reuse, 0x1, PT ;  /* 0x000000013a00780c */ /* 0x040fe40003f26270 */
[----:B------:R-:W-:Y:S02]  /*3280*/  ISETP.GE.AND P0, PT, R58, 0x2, PT ;  /* 0x000000023a00780c */ /* 0x000fe40003f06270 */
[C---:B------:R-:W-:Y:S02]  /*3290*/  ISETP.LT.OR P4, PT, R20.reuse, 0x1, !P1 ;  /* 0x000000011400780c */ /* 0x040fe40004f81670 */
[C---:B------:R-:W-:Y:S02]  /*32a0*/  ISETP.LT.OR P5, PT, R20.reuse, 0x1, !P0 ;  /* 0x000000011400780c */ /* 0x040fe400047a1670 */
[C---:B------:R-:W-:Y:S02]  /*32b0*/  ISETP.LT.OR P1, PT, R20.reuse, 0x9, !P1 ;  /* 0x000000091400780c */ /* 0x040fe40004f21670 */
[----:B------:R-:W-:-:S02]  /*32c0*/  ISETP.LT.OR P0, PT, R20, 0x9, !P0 ;  /* 0x000000091400780c */ /* 0x000fc40004701670 */
[C---:B------:R-:W-:Y:S02]  /*32d0*/  ISETP.GE.AND P3, PT, R58.reuse, 0x9, PT ;  /* 0x000000093a00780c */ /* 0x040fe40003f66270 */
[----:B------:R-:W-:-:S03]  /*32e0*/  ISETP.GE.AND P2, PT, R58, 0xa, PT ;  /* 0x0000000a3a00780c */ /* 0x000fc60003f46270 */
[-C--:B------:R-:W-:Y:S02]  /*32f0*/  @!P4 IMAD R3, R24, R22.reuse, RZ ;  /* 0x000000161803c224 */ /* 0x080fe400078e02ff */
[-C--:B------:R-:W-:Y:S02]  /*3300*/  @!P5 IMAD R25, R25, R22.reuse, RZ ;  /* 0x000000161919d224 */ /* 0x080fe400078e02ff */
[-C--:B------:R-:W-:Y:S01]  /*3310*/  @!P1 IMAD R9, R26, R22.reuse, RZ ;  /* 0x000000161a099224 */ /* 0x080fe200078e02ff */
[----:B------:R0:W-:Y:S01]  /*3320*/  @!P4 STG.E.U8 desc[UR36][R6.64], R3 ;  /* 0x000000030600c986 */ /* 0x0001e2000c101124 */
[C---:B------:R-:W-:Y:S01]  /*3330*/  ISETP.LT.OR P4, PT, R20.reuse, 0x1, !P3 ;  /* 0x000000011400780c */ /* 0x040fe20005f81670 */
[----:B------:R-:W-:Y:S02]  /*3340*/  @!P0 IMAD R27, R27, R22, RZ ;  /* 0x000000161b1b8224 */ /* 0x000fe400078e02ff */
[----:B------:R-:W-:Y:S01]  /*3350*/  @!P5 STG.E.U8 desc[UR36][R6.64+0x1], R25 ;  /* 0x000001190600d986 */ /* 0x000fe2000c101124 */
[----:B------:R-:W-:-:S02]  /*3360*/  ISETP.LT.OR P5, PT, R20, 0x1, !P2 ;  /* 0x000000011400780c */ /* 0x000fc400057a1670 */
[C---:B------:R-:W-:Y:S01]  /*3370*/  ISETP.LT.OR P2, PT, R20.reuse, 0x9, !P2 ;  /* 0x000000091400780c */ /* 0x040fe20005741670 */
[----:B------:R1:W-:Y:S01]  /*3380*/  @!P1 STG.E.U8 desc[UR36][R4.64], R9 ;  /* 0x0000000904009986 */ /* 0x0003e2000c101124 */
[----:B------:R-:W-:Y:S02]  /*3390*/  ISETP.LT.OR P1, PT, R20, 0x9, !P3 ;  /* 0x000000091400780c */ /* 0x000fe40005f21670 */
[C---:B------:R-:W-:Y:S01]  /*33a0*/  ISETP.GE.AND P3, PT, R58.reuse, 0x11, PT ;  /* 0x000000113a00780c */ /* 0x040fe20003f66270 */
[----:B------:R-:W-:Y:S01]  /*33b0*/  @!P0 STG.E.U8 desc[UR36][R4.64+0x1], R27 ;  /* 0x0000011b04008986 */ /* 0x000fe2000c101124 */
[----:B------:R-:W-:Y:S01]  /*33c0*/  ISETP.GE.AND P0, PT, R58, 0x12, PT ;  /* 0x000000123a00780c */ /* 0x000fe20003f06270 */
[----:B------:R-:W-:-:S04]  /*33d0*/  @!P4 IMAD R11, R28, R22, RZ ;  /* 0x000000161c0bc224 */ /* 0x000fc800078e02ff */
[-C--:B------:R-:W-:Y:S01]  /*33e0*/  @!P5 IMAD R29, R29, R22.reuse, RZ ;  /* 0x000000161d1dd224 */ /* 0x080fe200078e02ff */
[----:B------:R-:W-:Y:S01]  /*33f0*/  @!P4 STG.E.U8 desc[UR36][R6.64+0x8], R11 ;  /* 0x0000080b0600c986 */ /* 0x000fe2000c101124 */
[C---:B------:R-:W-:Y:S01]  /*3400*/  ISETP.LT.OR P4, PT, R20.reuse, 0x1, !P3 ;  /* 0x000000011400780c */ /* 0x040fe20005f81670 */
[-C--:B------:R-:W-:Y:S02]  /*3410*/  @!P2 IMAD R31, R31, R22.reuse, RZ ;  /* 0x000000161f1fa224 */ /* 0x080fe400078e02ff */
[----:B------:R-:W-:Y:S01]  /*3420*/  @!P5 STG.E.U8 desc[UR36][R6.64+0x9], R29 ;  /* 0x0000091d0600d986 */ /* 0x000fe2000c101124 */
[----:B------:R-:W-:Y:S01]  /*3430*/  ISETP.LT.OR P5, PT, R20, 0x1, !P0 ;  /* 0x000000011400780c */ /* 0x000fe200047a1670 */
[----:B0-----:R-:W-:Y:S01]  /*3440*/  @!P1 IMAD R3, R30, R22, RZ ;  /* 0x000000161e039224 */ /* 0x001fe200078e02ff */
[----:B------:R-:W-:Y:S01]  /*3450*/  ISETP.LT.OR P0, PT, R20, 0x9, !P0 ;  /* 0x000000091400780c */ /* 0x000fe20004701670 */
[----:B------:R-:W-:Y:S01]  /*3460*/  @!P2 STG.E.U8 desc[UR36][R4.64+0x9], R31 ;  /* 0x0000091f0400a986 */ /* 0x000fe2000c101124 */
[----:B------:R-:W-:-:S03]  /*3470*/  ISETP.GE.AND P2, PT, R58, 0x19, PT ;  /* 0x000000193a00780c */ /* 0x000fc60003f46270 */
[----:B------:R0:W-:Y:S01]  /*3480*/  @!P1 STG.E.U8 desc[UR36][R4.64+0x8], R3 ;  /* 0x0000080304009986 */ /* 0x0001e2000c101124 */
[----:B------:R-:W-:Y:S01]  /*3490*/  ISETP.LT.OR P1, PT, R20, 0x9, !P3 ;  /* 0x000000091400780c */ /* 0x000fe20005f21670 */
[----:B-1----:R-:W-:Y:S01]  /*34a0*/  @!P4 IMAD R9, R32, R22, RZ ;  /* 0x000000162009c224 */ /* 0x002fe200078e02ff */
[----:B------:R-:W-:-:S03]  /*34b0*/  ISETP.GE.AND P3, PT, R58, 0x1a, PT ;  /* 0x0000001a3a00780c */ /* 0x000fc60003f66270 */
[-C--:B------:R-:W-:Y:S01]  /*34c0*/  @!P5 IMAD R33, R33, R22.reuse, RZ ;  /* 0x000000162121d224 */ /* 0x080fe200078e02ff */
[----:B------:R-:W-:Y:S01]  /*34d0*/  @!P4 STG.E.U8 desc[UR36][R6.64+0x10], R9 ;  /* 0x000010090600c986 */ /* 0x000fe2000c101124 */
[C---:B------:R-:W-:Y:S01]  /*34e0*/  ISETP.LT.OR P4, PT, R20.reuse, 0x1, !P3 ;  /* 0x000000011400780c */ /* 0x040fe20005f81670 */
[-C--:B------:R-:W-:Y:S01]  /*34f0*/  @!P0 IMAD R35, R35, R22.reuse, RZ ;  /* 0x0000001623238224 */ /* 0x080fe200078e02ff */
[C---:B------:R-:W-:Y:S01]  /*3500*/  ISETP.LT.OR P3, PT, R20.reuse, 0x9, !P3 ;  /* 0x000000091400780c */ /* 0x040fe20005f61670 */
[----:B------:R-:W-:Y:S01]  /*3510*/  @!P5 STG.E.U8 desc[UR36][R6.64+0x11], R33 ;  /* 0x000011210600d986 */ /* 0x000fe2000c101124 */
[----:B------:R-:W-:Y:S02]  /*3520*/  ISETP.LT.OR P5, PT, R20, 0x1, !P2 ;  /* 0x000000011400780c */ /* 0x000fe400057a1670 */
[----:B0-----:R-:W-:Y:S01]  /*3530*/  @!P1 IMAD R3, R34, R22, RZ ;  /* 0x0000001622039224 */ /* 0x001fe200078e02ff */
[----:B------:R-:W-:Y:S01]  /*3540*/  @!P0 STG.E.U8 desc[UR36][R4.64+0x11], R35 ;  /* 0x0000112304008986 */ /* 0x000fe2000c101124 */
[----:B------:R-:W-:-:S02]  /*3550*/  ISETP.LT.OR P2, PT, R20, 0x9, !P2 ;  /* 0x000000091400780c */ /* 0x000fc40005741670 */
[C---:B------:R-:W-:Y:S01]  /*3560*/  ISETP.GE.AND P0, PT, R58.reuse, 0x21, PT ;  /* 0x000000213a00780c */ /* 0x040fe20003f06270 */
[----:B------:R0:W-:Y:S01]  /*3570*/  @!P1 STG.E.U8 desc[UR36][R4.64+0x10], R3 ;  /* 0x0000100304009986 */ /* 0x0001e2000c101124 */
[----:B------:R-:W-:Y:S01]  /*3580*/  ISETP.GE.AND P1, PT, R58, 0x22, PT ;  /* 0x000000223a00780c */ /* 0x000fe20003f26270 */
[-C--:B------:R-:W-:Y:S02]  /*3590*/  @!P4 IMAD R37, R37, R22.reuse, RZ ;  /* 0x000000162525c224 */ /* 0x080fe400078e02ff */
[-C--:B------:R-:W-:Y:S02]  /*35a0*/  @!P3 IMAD R39, R39, R22.reuse, RZ ;  /* 0x000000162727b224 */ /* 0x080fe400078e02ff */
[-C--:B------:R-:W-:Y:S01]  /*35b0*/  @!P5 IMAD R11, R36, R22.reuse, RZ ;  /* 0x00000016240bd224 */ /* 0x080fe200078e02ff */
[----:B------:R-:W-:Y:S01]  /*35c0*/  @!P4 STG.E.U8 desc[UR36][R6.64+0x19], R37 ;  /* 0x000019250600c986 */ /* 0x000fe2000c101124 */
[C---:B------:R-:W-:Y:S02]  /*35d0*/  ISETP.LT.OR P4, PT, R20.reuse, 0x1, !P0 ;  /* 0x000000011400780c */ /* 0x040fe40004781670 */
[C---:B------:R-:W-:Y:S01]  /*35e0*/  ISETP.LT.OR P0, PT, R20.reuse, 0x9, !P0 ;  /* 0x000000091400780c */ /* 0x040fe20004701670 */
[----:B------:R-:W-:Y:S01]  /*35f0*/  @!P5 STG.E.U8 desc[UR36][R6.64+0x18], R11 ;  /* 0x0000180b0600d986 */ /* 0x000fe2000c101124 */
[----:B------:R-:W-:Y:S01]  /*3600*/  ISETP.LT.OR P5, PT, R20, 0x1, !P1 ;  /* 0x000000011400780c */ /* 0x000fe20004fa1670 */
[----:B0-----:R-:W-:Y:S01]  /*3610*/  @!P2 IMAD R3, R38, R22, RZ ;  /* 0x000000162603a224 */ /* 0x001fe200078e02ff */
[----:B------:R-:W-:Y:S01]  /*3620*/  ISETP.LT.OR P1, PT, R20, 0x9, !P1 ;  /* 0x000000091400780c */ /* 0x000fe20004f21670 */
[----:B------:R-:W-:Y:S01]  /*3630*/  @!P3 STG.E.U8 desc[UR36][R4.64+0x19], R39 ;  /* 0x000019270400b986 */ /* 0x000fe2000c101124 */
[----:B------:R-:W-:-:S03]  /*3640*/  ISETP.GE.AND P3, PT, R58, 0x29, PT ;  /* 0x000000293a00780c */ /* 0x000fc60003f66270 */
[----:B------:R0:W-:Y:S01]  /*3650*/  @!P2 STG.E.U8 desc[UR36][R4.64+0x18], R3 ;  /* 0x000018030400a986 */ /* 0x0001e2000c101124 */
[----:B------:R-:W-:Y:S01]  /*3660*/  ISETP.GE.AND P2, PT, R58, 0x2a, PT ;  /* 0x0000002a3a00780c */ /* 0x000fe20003f46270 */
[----:B------:R-:W-:-:S04]  /*3670*/  @!P4 IMAD R9, R40, R22, RZ ;  /* 0x000000162809c224 */ /* 0x000fc800078e02ff */
[-C--:B------:R-:W-:Y:S01]  /*3680*/  @!P5 IMAD R41, R41, R22.reuse, RZ ;  /* 0x000000162929d224 */ /* 0x080fe200078e02ff */
[----:B------:R-:W-:Y:S01]  /*3690*/  @!P4 STG.E.U8 desc[UR36][R6.64+0x20], R9 ;  /* 0x000020090600c986 */ /* 0x000fe2000c101124 */
[C---:B------:R-:W-:Y:S01]  /*36a0*/  ISETP.LT.OR P4, PT, R20.reuse, 0x1, !P3 ;  /* 0x000000011400780c */ /* 0x040fe20005f81670 */
[-C--:B------:R-:W-:Y:S01]  /*36b0*/  @!P1 IMAD R43, R43, R22.reuse, RZ ;  /* 0x000000162b2b9224 */ /* 0x080fe200078e02ff */
        /* <DEDUP_REMOVED lines=25> */
[----:B------:R1:W-:Y:S01]  /*3850*/  @!P4 STG.E.U8 desc[UR36][R6.64+0x30], R9 ;  /* 0x000030090600c986 */ /* 0x0003e2000c101124 */
[C---:B------:R-:W-:Y:S01]  /*3860*/  ISETP.LT.OR P4, PT, R20.reuse, 0x1, !P2 ;  /* 0x000000011400780c */ /* 0x040fe20005781670 */
[-C--:B------:R-:W-:Y:S01]  /*3870*/  @!P0 IMAD R51, R51, R22.reuse, RZ ;  /* 0x0000001633338224 */ /* 0x080fe200078e02ff */
[C---:B------:R-:W-:Y:S01]  /*3880*/  ISETP.LT.OR P2, PT, R20.reuse, 0x9, !P2 ;  /* 0x000000091400780c */ /* 0x040fe20005741670 */
[----:B------:R2:W-:Y:S01]  /*3890*/  @!P5 STG.E.U8 desc[UR36][R6.64+0x31], R49 ;  /* 0x000031310600d986 */ /* 0x0005e2000c101124 */
[----:B------:R-:W-:Y:S01]  /*38a0*/  ISETP.LT.OR P5, PT, R20, 0x1, !P3 ;  /* 0x000000011400780c */ /* 0x000fe20005fa1670 */
[-C--:B0-----:R-:W-:Y:S01]  /*38b0*/  @!P1 IMAD R3, R50, R22.reuse, RZ ;  /* 0x0000001632039224 */ /* 0x081fe200078e02ff */
[----:B------:R-:W-:Y:S01]  /*38c0*/  ISETP.LT.OR P3, PT, R20, 0x9, !P3 ;  /* 0x000000091400780c */ /* 0x000fe20005f61670 */
[----:B------:R2:W-:Y:S04]  /*38d0*/  @!P0 STG.E.U8 desc[UR36][R4.64+0x31], R51 ;  /* 0x0000313304008986 */ /* 0x0005e8000c101124 */
[----:B------:R2:W-:Y:S02]  /*38e0*/  @!P1 STG.E.U8 desc[UR36][R4.64+0x30], R3 ;  /* 0x0000300304009986 */ /* 0x0005e4000c101124 */
[----:B------:R-:W-:-:S02]  /*38f0*/  @!P4 IMAD R11, R52, R22, RZ ;  /* 0x00000016340bc224 */ /* 0x000fc400078e02ff */
[-C--:B-1----:R-:W-:Y:S02]  /*3900*/  @!P2 IMAD R9, R54, R22.reuse, RZ ;  /* 0x000000163609a224 */ /* 0x082fe400078e02ff */
[-C--:B------:R-:W-:Y:S01]  /*3910*/  @!P5 IMAD R53, R53, R22.reuse, RZ ;  /* 0x000000163535d224 */ /* 0x080fe200078e02ff */
[----:B------:R2:W-:Y:S01]  /*3920*/  @!P4 STG.E.U8 desc[UR36][R6.64+0x38], R11 ;  /* 0x0000380b0600c986 */ /* 0x0005e2000c101124 */
[----:B------:R-:W-:-:S03]  /*3930*/  @!P3 IMAD R55, R55, R22, RZ ;  /* 0x000000163737b224 */ /* 0x000fc600078e02ff */
[----:B------:R2:W-:Y:S04]  /*3940*/  @!P5 STG.E.U8 desc[UR36][R6.64+0x39], R53 ;  /* 0x000039350600d986 */ /* 0x0005e8000c101124 */
[----:B------:R2:W-:Y:S04]  /*3950*/  @!P2 STG.E.U8 desc[UR36][R4.64+0x38], R9 ;  /* 0x000038090400a986 */ /* 0x0005e8000c101124 */
[----:B------:R2:W-:Y:S02]  /*3960*/  @!P3 STG.E.U8 desc[UR36][R4.64+0x39], R55 ;  /* 0x000039370400b986 */ /* 0x0005e4000c101124 */
.L_x_94:
[----:B------:R-:W-:Y:S05]  /*3970*/  BSYNC B0 ;  /* 0x0000000000007941 */ /* 0x000fea0003800000 */
.L_x_28:
[----:B------:R-:W-:Y:S01]  /*3980*/  ULDC UR4, c[0x0][0xc] ;  /* 0x0000030000047ab9 */ /* 0x000fe20000000800 */
[----:B------:R-:W-:Y:S01]  /*3990*/  ULDC UR5, c[0x0][0x10] ;  /* 0x0000040000057ab9 */ /* 0x000fe20000000800 */
[----:B-12---:R-:W1:Y:S01]  /*39a0*/  LDC R3, c[0x0][0x14] ;  /* 0x00000500ff037b82 */ /* 0x006e620000000800 */
[----:B------:R-:W-:Y:S01]  /*39b0*/  UIMAD.WIDE.U32 UR4, UR4, UR5, URZ ;  /* 0x00000005040472a5 */ /* 0x000fe2000f8e003f */
[----:B------:R-:W-:Y:S01]  /*39c0*/  PRMT R0, RZ, 0x7610, R0 ;  /* 0x00007610ff007816 */ /* 0x000fe20000000000 */
[----:B------:R-:W-:Y:S02]  /*39d0*/  IMAD.MOV.U32 R58, RZ, RZ, -0x1 ;  /* 0xffffffffff3a7424 */ /* 0x000fe400078e00ff */
[----:B------:R-:W-:Y:S02]  /*39e0*/  IMAD.MOV.U32 R59, RZ, RZ, -0x1 ;  /* 0xffffffffff3b7424 */ /* 0x000fe400078e00ff */
[----:B-1----:R-:W-:-:S04]  /*39f0*/  IMAD.WIDE.U32 R16, R3, UR4, R16 ;  /* 0x0000000403107c25 */ /* 0x002fc8000f8e0010 */
[----:B------:R-:W-:Y:S01]  /*3a00*/  IMAD R3, R3, UR5, RZ ;  /* 0x0000000503037c24 */ /* 0x000fe2000f8e02ff */
[----:B------:R-:W-:Y:S02]  /*3a10*/  ULDC.64 UR4, c[0x0][0x650] ;  /* 0x0001940000047ab9 */ /* 0x000fe40000000a00 */
[----:B------:R-:W-:Y:S01]  /*3a20*/  ISETP.GE.U32.AND P0, PT, R16, UR4, PT ;  /* 0x0000000410007c0c */ /* 0x000fe2000bf06070 */
[----:B------:R-:W-:-:S05]  /*3a30*/  IMAD.IADD R17, R17, 0x1, R3 ;  /* 0x0000000111117824 */ /* 0x000fca00078e0203 */
[----:B------:R-:W-:-:S13]  /*3a40*/  ISETP.GE.U32.AND.EX P0, PT, R17, UR5, PT, P0 ;  /* 0x0000000511007c0c */ /* 0x000fda000bf06100 */
[----:B------:R-:W-:Y:S05]  /*3a50*/  @P0 BRA `(.L_x_95) ;  /* 0x0000000400640947 */ /* 0x000fea0003800000 */
[----:B------:R-:W1:Y:S01]  /*3a60*/  S2R R12, SR_CTAID.X ;  /* 0x00000000000c7919 */ /* 0x000e620000002500 */
[----:B------:R-:W2:Y:S01]  /*3a70*/  LDC.64 R10, c[0x0][0x628] ;  /* 0x00018a00ff0a7b82 */ /* 0x000ea20000000a00 */
[----:B------:R-:W-:Y:S01]  /*3a80*/  ULDC UR4, c[0x0][0x150] ;  /* 0x0000540000047ab9 */ /* 0x000fe20000000800 */
[----:B------:R-:W-:Y:S01]  /*3a90*/  IMAD.MOV.U32 R8, RZ, RZ, R16 ;  /* 0x000000ffff087224 */ /* 0x000fe200078e0010 */
[----:B------:R-:W3:Y:S01]  /*3aa0*/  S2R R24, SR_CTAID.Y ;  /* 0x0000000000187919 */ /* 0x000ee20000002600 */
[----:B------:R-:W-:-:S04]  /*3ab0*/  IMAD.MOV.U32 R9, RZ, RZ, R17 ;  /* 0x000000ffff097224 */ /* 0x000fc800078e0011 */
[----:B------:R-:W0:Y:S08]  /*3ac0*/  LDC R21, c[0x0][0x144] ;  /* 0x00005100ff157b82 */ /* 0x000e300000000800 */
[----:B------:R-:W0:Y:S08]  /*3ad0*/  LDC R0, c[0x0][0x630] ;  /* 0x00018c00ff007b82 */ /* 0x000e300000000800 */
[----:B------:R-:W0:Y:S01]  /*3ae0*/  LDC.64 R14, c[0x0][0x620] ;  /* 0x00018800ff0e7b82 */ /* 0x000e220000000a00 */
[----:B--2---:R-:W-:-:S04]  /*3af0*/  ISETP.NE.U32.AND P0, PT, R10, RZ, PT ;  /* 0x000000ff0a00720c */ /* 0x004fc80003f05070 */
[----:B------:R-:W-:Y:S02]  /*3b00*/  ISETP.NE.AND.EX P0, PT, R11, RZ, PT, P0 ;  /* 0x000000ff0b00720c */ /* 0x000fe40003f05300 */
[----:B-1----:R-:W-:-:S05]  /*3b10*/  I2FP.F32.U32 R3, R12 ;  /* 0x0000000c00037245 */ /* 0x002fca0000201000 */
[----:B------:R-:W-:-:S04]  /*3b20*/  FMUL R3, R3, UR4 ;  /* 0x0000000403037c20 */ /* 0x000fc80008400000 */
[----:B------:R1:W2:Y:S02]  /*3b30*/  F2I.U32.TRUNC.NTZ R20, R3 ;  /* 0x0000000300147305 */ /* 0x0002a4000020f000 */
[----:B---3--:R-:W-:Y:S05]  /*3b40*/  @!P0 BRA `(.L_x_96) ;  /* 0x0000000000288947 */ /* 0x008fea0003800000 */
[----:B-1----:R-:W1:Y:S02]  /*3b50*/  LDC R3, c[0x0][0x634] ;  /* 0x00018d00ff037b82 */ /* 0x002e640000000800 */
[----:B-1----:R-:W-:-:S05]  /*3b60*/  IADD3 R3, P0, R16, R3, RZ ;  /* 0x0000000310037210 */ /* 0x002fca0007f1e0ff */
[----:B------:R-:W-:-:S04]  /*3b70*/  IMAD.X R13, RZ, RZ, R17, P0 ;  /* 0x000000ffff0d7224 */ /* 0x000fc800000e0611 */
[----:B0---4-:R-:W-:-:S04]  /*3b80*/  IMAD.WIDE.U32 R4, R13, R10, RZ ;  /* 0x0000000a0d047225 */ /* 0x011fc800078e00ff */
[----:B------:R-:W-:-:S04]  /*3b90*/  IMAD.WIDE.U32 R6, P0, R3, R11, R4 ;  /* 0x0000000b03067225 */ /* 0x000fc80007800004 */
[----:B------:R-:W-:-:S04]  /*3ba0*/  IMAD.WIDE.U32 R4, R3, R10, RZ ;  /* 0x0000000a03047225 */ /* 0x000fc800078e00ff */
[----:B------:R-:W-:Y:S01]  /*3bb0*/  IMAD.X R9, RZ, RZ, RZ, P0 ;  /* 0x000000ffff097224 */ /* 0x000fe200000e06ff */
[----:B------:R-:W-:Y:S01]  /*3bc0*/  IADD3 RZ, P0, R5, R6, RZ ;  /* 0x0000000605ff7210 */ /* 0x000fe20007f1e0ff */
[----:B------:R-:W-:-:S04]  /*3bd0*/  IMAD.MOV.U32 R8, RZ, RZ, R7 ;  /* 0x000000ffff087224 */ /* 0x000fc800078e0007 */
[----:B------:R-:W-:-:S08]  /*3be0*/  IMAD.WIDE.U32.X R8, R13, R11, R8, P0 ;  /* 0x0000000b0d087225 */ /* 0x000fd000000e0408 */
.L_x_96:
[----:B------:R-:W3:Y:S01]  /*3bf0*/  LDC.64 R30, c[0x0][0x640] ;  /* 0x00019000ff1e7b82 */ /* 0x000ee20000000a00 */
[-CC-:B0-----:R-:W-:Y:S01]  /*3c00*/  SHF.R.U64 R59, R8, R0.reuse, R9.reuse ;  /* 0x00000000083b7219 */ /* 0x181fe20000001209 */
[----:B--2---:R-:W-:Y:S01]  /*3c10*/  IMAD.MOV R20, RZ, RZ, -R20 ;  /* 0x000000ffff147224 */ /* 0x004fe200078e0a14 */
[----:B------:R-:W-:Y:S01]  /*3c20*/  SHF.R.U32.HI R0, RZ, R0, R9 ;  /* 0x00000000ff007219 */ /* 0x000fe20000011609 */
[----:B------:R-:W-:Y:S01]  /*3c30*/  ULDC UR4, c[0x0][0x154] ;  /* 0x0000550000047ab9 */ /* 0x000fe20000000800 */
[----:B-1----:R-:W-:Y:S01]  /*3c40*/  IADD3 R3, P0, RZ, -R59, RZ ;  /* 0x8000003bff037210 */ /* 0x002fe20007f1e0ff */
[----:B------:R-:W-:Y:S02]  /*3c50*/  IMAD R26, R21, R20, R12 ;  /* 0x00000014151a7224 */ /* 0x000fe400078e020c */
[----:B------:R-:W0:Y:S01]  /*3c60*/  LDC R6, c[0x0][0x618] ;  /* 0x00018600ff067b82 */ /* 0x000e220000000800 */
[----:B------:R-:W-:Y:S02]  /*3c70*/  IMAD.MOV.U32 R7, RZ, RZ, 0x1 ;  /* 0x00000001ff077424 */ /* 0x000fe400078e00ff */
[----:B----4-:R-:W-:-:S04]  /*3c80*/  IMAD.X R5, RZ, RZ, ~R0, P0 ;  /* 0x000000ffff057224 */ /* 0x010fc800000e0e00 */
[-C--:B------:R-:W-:Y:S01]  /*3c90*/  IMAD R0, R5, R14.reuse, RZ ;  /* 0x0000000e05007224 */ /* 0x080fe200078e02ff */
[----:B------:R-:W1:Y:S01]  /*3ca0*/  LDC R8, c[0x0][0x608] ;  /* 0x00018200ff087b82 */ /* 0x000e620000000800 */
[----:B------:R-:W-:-:S04]  /*3cb0*/  IMAD.WIDE.U32 R4, R3, R14, R16 ;  /* 0x0000000e03047225 */ /* 0x000fc800078e0010 */
[----:B------:R-:W-:Y:S01]  /*3cc0*/  IMAD R3, R3, R15, R0 ;  /* 0x0000000f03037224 */ /* 0x000fe200078e0200 */
[----:B------:R-:W-:Y:S02]  /*3cd0*/  I2FP.F32.U32 R0, R24 ;  /* 0x0000001800007245 */ /* 0x000fe40000201000 */
[----:B------:R-:W2:Y:S01]  /*3ce0*/  LDC R28, c[0x0][0x658] ;  /* 0x00019600ff1c7b82 */ /* 0x000ea20000000800 */
[----:B------:R-:W-:Y:S01]  /*3cf0*/  IMAD.IADD R3, R5, 0x1, R3 ;  /* 0x0000000105037824 */ /* 0x000fe200078e0203 */
[----:B---3--:R-:W-:Y:S01]  /*3d00*/  ISETP.NE.U32.AND P0, PT, R30, RZ, PT ;  /* 0x000000ff1e00720c */ /* 0x008fe20003f05070 */
[----:B------:R-:W-:Y:S01]  /*3d10*/  FMUL R0, R0, UR4 ;  /* 0x0000000400007c20 */ /* 0x000fe20008400000 */
[----:B------:R-:W-:Y:S02]  /*3d20*/  IMAD.MOV.U32 R5, RZ, RZ, -0x1 ;  /* 0xffffffffff057424 */ /* 0x000fe400078e00ff */
[----:B------:R-:W-:Y:S01]  /*3d30*/  ISETP.NE.AND.EX P0, PT, R31, RZ, PT, P0 ;  /* 0x000000ff1f00720c */ /* 0x000fe20003f05300 */
[----:B------:R3:W4:Y:S01]  /*3d40*/  F2I.U32.TRUNC.NTZ R13, R0 ;  /* 0x00000000000d7305 */ /* 0x000722000020f000 */
[----:B------:R-:W3:Y:S01]  /*3d50*/  LDC R15, c[0x0][0x148] ;  /* 0x00005200ff0f7b82 */ /* 0x000ee20000000800 */
[----:B0-----:R-:W-:-:S02]  /*3d60*/  SHF.R.U64 R12, R4, R6, R3 ;  /* 0x00000006040c7219 */ /* 0x001fc40000001203 */
[----:B------:R-:W-:-:S05]  /*3d70*/  SHF.R.U32.HI R3, RZ, R6, R3 ;  /* 0x00000006ff037219 */ /* 0x000fca0000011603 */
[----:B------:R-:W0:Y:S01]  /*3d80*/  LDC R20, c[0x0][0x600] ;  /* 0x00018000ff147b82 */ /* 0x000e220000000800 */
[-CC-:B-1----:R-:W-:Y:S02]  /*3d90*/  SHF.R.U64 R10, R12, R8.reuse, R3.reuse ;  /* 0x000000080c0a7219 */ /* 0x182fe40000001203 */
[----:B------:R-:W-:-:S05]  /*3da0*/  SHF.R.U32.HI R3, RZ, R8, R3 ;  /* 0x00000008ff037219 */ /* 0x000fca0000011603 */
[----:B------:R-:W1:Y:S01]  /*3db0*/  LDC R21, c[0x0][0x648] ;  /* 0x00019200ff157b82 */ /* 0x000e620000000800 */
[-C--:B--2---:R-:W-:Y:S02]  /*3dc0*/  SHF.L.U32 R4, R5, R28.reuse, RZ ;  /* 0x0000001c05047219 */ /* 0x084fe400000006ff */
[-CC-:B------:R-:W-:Y:S02]  /*3dd0*/  SHF.R.U64 R14, R10, R28.reuse, R3.reuse ;  /* 0x0000001c0a0e7219 */ /* 0x180fe40000001203 */
[----:B------:R-:W-:Y:S02]  /*3de0*/  SHF.R.U32.HI R5, RZ, R28, R3 ;  /* 0x0000001cff057219 */ /* 0x000fe40000011603 */
[----:B------:R-:W-:Y:S01]  /*3df0*/  LOP3.LUT R57, RZ, R4, RZ, 0x33, !PT ;  /* 0x00000004ff397212 */ /* 0x000fe200078e33ff */
[----:B------:R-:W2:Y:S01]  /*3e00*/  LDC R25, c[0x0][0x638] ;  /* 0x00018e00ff197b82 */ /* 0x000ea20000000800 */
[----:B------:R-:W-:Y:S01]  /*3e10*/  SHF.L.U32 R28, R7, R28, RZ ;  /* 0x0000001c071c7219 */ /* 0x000fe200000006ff */
[----:B------:R-:W-:-:S06]  /*3e20*/  IMAD.MOV.U32 R4, RZ, RZ, R14 ;  /* 0x000000ffff047224 */ /* 0x000fcc00078e000e */
[----:B------:R-:W0:Y:S01]  /*3e30*/  LDC R27, c[0x0][0x610] ;  /* 0x00018400ff1b7b82 */ /* 0x000e220000000800 */
[----:B----4-:R-:W-:Y:S05]  /*3e40*/  @!P0 BRA `(.L_x_97) ;  /* 0x0000000000288947 */ /* 0x010fea0003800000 */
[----:B------:R-:W4:Y:S02]  /*3e50*/  LDC R3, c[0x0][0x64c] ;  /* 0x00019300ff037b82 */ /* 0x000f240000000800 */
[----:B----4-:R-:W-:-:S05]  /*3e60*/  IADD3 R3, P0, R14, R3, RZ ;  /* 0x000000030e037210 */ /* 0x010fca0007f1e0ff */
        /* <DEDUP_REMOVED lines=8> */
.L_x_97:
[----:B------:R-:W-:Y:S01]  /*3ef0*/  ISETP.NE.AND P0, PT, R2, 0x1, PT ;  /* 0x000000010200780c */ /* 0x000fe20003f05270 */
[----:B------:R-:W-:Y:S01]  /*3f00*/  IMAD.MOV R13, RZ, RZ, -R13 ;  /* 0x000000ffff0d7224 */ /* 0x000fe200078e0a0d */
[----:B-1-3--:R-:W-:Y:S01]  /*3f10*/  SHF.R.U64 R0, R4, R21, R5 ;  /* 0x0000001504007219 */ /* 0x00afe20000001205 */
[----:B0-----:R-:W-:Y:S01]  /*3f20*/  VIADD R5, R20, 0xffffffff ;  /* 0xffffffff14057836 */ /* 0x001fe20000000000 */
[----:B------:R-:W-:-:S03]  /*3f30*/  LOP3.LUT R57, R10, R57, RZ, 0xc0, !PT ;  /* 0x000000390a397212 */ /* 0x000fc600078ec0ff */
[----:B------:R-:W-:Y:S01]  /*3f40*/  IMAD.MOV R3, RZ, RZ, -R0 ;  /* 0x000000ffff037224 */ /* 0x000fe200078e0a00 */
[----:B------:R-:W-:Y:S01]  /*3f50*/  LOP3.LUT R5, R12, R5, RZ, 0xc0, !PT ;  /* 0x000000050c057212 */ /* 0x000fe200078ec0ff */
[----:B------:R-:W-:Y:S02]  /*3f60*/  IMAD R57, R28, R0, R57 ;  /* 0x000000001c397224 */ /* 0x000fe400078e0239 */
[----:B--2---:R-:W-:Y:S02]  /*3f70*/  IMAD R0, R3, R25, R14 ;  /* 0x0000001903007224 */ /* 0x004fe400078e020e */
[----:B------:R-:W-:Y:S02]  /*3f80*/  @P0 IMAD R26, R15, R13, R24 ;  /* 0x0000000d0f1a0224 */ /* 0x000fe400078e0218 */
[----:B------:R-:W-:Y:S02]  /*3f90*/  IMAD R4, R0, R20, R5 ;  /* 0x0000001400047224 */ /* 0x000fe400078e0205 */
[----:B------:R-:W-:-:S02]  /*3fa0*/  IMAD R57, R57, R27, R26 ;  /* 0x0000001b39397224 */ /* 0x000fc400078e021a */
[----:B------:R-:W-:-:S03]  /*3fb0*/  IMAD.MOV.U32 R3, RZ, RZ, 0x1 ;  /* 0x00000001ff037424 */ /* 0x000fc600078e00ff */
[----:B------:R-:W-:Y:S02]  /*3fc0*/  SEL R58, R4, R57, !P0 ;  /* 0x00000039043a7207 */ /* 0x000fe40004000000 */
[----:B------:R-:W-:Y:S02]  /*3fd0*/  PRMT R0, R3, 0x7610, R0 ;  /* 0x0000761003007816 */ /* 0x000fe40000000000 */
[----:B------:R-:W-:-:S07]  /*3fe0*/  SEL R57, R57, R4, !P0 ;  /* 0x0000000439397207 */ /* 0x000fce0004000000 */
.L_x_95:
[----:B------:R-:W-:-:S13]  /*3ff0*/  LOP3.LUT P0, RZ, R0, 0xff, RZ, 0xc0, !PT ;  /* 0x000000ff00ff7812 */ /* 0x000fda000780c0ff */
[----:B------:R-:W-:Y:S05]  /*4000*/  @P0 BRA `(.L_x_98) ;  /* 0xffffffcc00bc0947 */ /* 0x000fea000383ffff */
[----:B------:R-:W-:Y:S05]  /*4010*/  EXIT ;  /* 0x000000000000794d */ /* 0x000fea0003800000 */
.L_x_3:
[----:B0-----:R-:W-:Y:S01]  /*4020*/  ULDC.64 UR4, c[0x0][0x650] ;  /* 0x0001940000047ab9 */ /* 0x001fe20000000a00 */
        /* <DEDUP_REMOVED lines=25> */
.L_x_100:
[--C-:B------:R-:W-:Y:S01]  /*41c0*/  SHF.R.U64 R12, R10, R14, R11.reuse ;  /* 0x0000000e0a0c7219 */ /* 0x100fe2000000120b */
[----:B------:R-:W0:Y:S01]  /*41d0*/  LDC R22, c[0x0][0x618] ;  /* 0x00018600ff167b82 */ /* 0x000e220000000800 */
[----:B------:R-:W-:Y:S01]  /*41e0*/  I2FP.F32.U32 R6, R4 ;  /* 0x0000000400067245 */ /* 0x000fe20000201000 */
[----:B------:R-:W-:Y:S01]  /*41f0*/  ULDC UR4, c[0x0][0x150] ;  /* 0x0000540000047ab9 */ /* 0x000fe20000000800 */
[----:B------:R-:W-:Y:S02]  /*4200*/  SHF.R.U32.HI R5, RZ, R14, R11 ;  /* 0x0000000eff057219 */ /* 0x000fe4000001160b */
[----:B------:R-:W-:Y:S01]  /*4210*/  IADD3 R9, P0, RZ, -R12, RZ ;  /* 0x8000000cff097210 */ /* 0x000fe20007f1e0ff */
[----:B------:R-:W-:Y:S01]  /*4220*/  FMUL R11, R6, UR4 ;  /* 0x00000004060b7c20 */ /* 0x000fe20008400000 */
[----:B------:R-:W-:Y:S01]  /*4230*/  ULDC UR4, c[0x0][0x154] ;  /* 0x0000550000047ab9 */ /* 0x000fe20000000800 */
[----:B------:R-:W1:Y:S02]  /*4240*/  LDC.64 R24, c[0x0][0x640] ;  /* 0x00019000ff187b82 */ /* 0x000e640000000a00 */
[----:B------:R-:W-:-:S02]  /*4250*/  IMAD.X R5, RZ, RZ, ~R5, P0 ;  /* 0x000000ffff057224 */ /* 0x000fc400000e0e05 */
[----:B------:R-:W2:Y:S01]  /*4260*/  F2I.U32.TRUNC.NTZ R11, R11 ;  /* 0x0000000b000b7305 */ /* 0x000ea2000020f000 */
[----:B------:R-:W-:-:S03]  /*4270*/  IMAD.WIDE.U32 R6, R9, R20, R16 ;  /* 0x0000001409067225 */ /* 0x000fc600078e0010 */
[----:B------:R-:W3:Y:S01]  /*4280*/  LDC R13, c[0x0][0x144] ;  /* 0x00005100ff0d7b82 */ /* 0x000ee20000000800 */
[----:B------:R-:W-:-:S04]  /*4290*/  IMAD R8, R5, R20, RZ ;  /* 0x0000001405087224 */ /* 0x000fc800078e02ff */
[----:B------:R-:W-:Y:S02]  /*42a0*/  IMAD R5, R9, R21, R8 ;  /* 0x0000001509057224 */ /* 0x000fe400078e0208 */
[----:B------:R-:W-:Y:S01]  /*42b0*/  IMAD.MOV.U32 R8, RZ, RZ, -0x1 ;  /* 0xffffffffff087424 */ /* 0x000fe200078e00ff */
[----:B------:R-:W4:Y:S01]  /*42c0*/  LDC R14, c[0x0][0x608] ;  /* 0x00018200ff0e7b82 */ /* 0x000f220000000800 */
[----:B------:R-:W-:Y:S01]  /*42d0*/  IMAD.IADD R5, R7, 0x1, R5 ;  /* 0x0000000107057824 */ /* 0x000fe200078e0205 */
[----:B------:R-:W-:-:S04]  /*42e0*/  I2FP.F32.U32 R7, R3 ;  /* 0x0000000300077245 */ /* 0x000fc80000201000 */
[-C--:B0-----:R-:W-:Y:S01]  /*42f0*/  SHF.R.U64 R10, R6, R22.reuse, R5 ;  /* 0x00000016060a7219 */ /* 0x081fe20000001205 */
[----:B--2---:R-:W-:Y:S01]  /*4300*/  IMAD.MOV R6, RZ, RZ, -R11 ;  /* 0x000000ffff067224 */ /* 0x004fe200078e0a0b */
[----:B------:R-:W0:Y:S01]  /*4310*/  LDC R9, c[0x0][0x658] ;  /* 0x00019600ff097b82 */ /* 0x000e220000000800 */
[----:B-1----:R-:W-:Y:S01]  /*4320*/  ISETP.NE.U32.AND P0, PT, R24, RZ, PT ;  /* 0x000000ff1800720c */ /* 0x002fe20003f05070 */
[----:B------:R-:W-:Y:S01]  /*4330*/  FMUL R7, R7, UR4 ;  /* 0x0000000407077c20 */ /* 0x000fe20008400000 */
[----:B------:R-:W-:Y:S02]  /*4340*/  SHF.R.U32.HI R5, RZ, R22, R5 ;  /* 0x00000016ff057219 */ /* 0x000fe40000011605 */
[----:B------:R-:W-:-:S03]  /*4350*/  ISETP.NE.AND.EX P0, PT, R25, RZ, PT, P0 ;  /* 0x000000ff1900720c */ /* 0x000fc60003f05300 */
[----:B------:R-:W1:Y:S01]  /*4360*/  LDC R20, c[0x0][0x148] ;  /* 0x00005200ff147b82 */ /* 0x000e620000000800 */
[----:B---3--:R-:W-:Y:S02]  /*4370*/  IMAD R23, R13, R6, R4 ;  /* 0x000000060d177224 */ /* 0x008fe400078e0204 */
[----:B------:R-:W-:-:S05]  /*4380*/  IMAD.MOV.U32 R6, RZ, RZ, 0x1 ;  /* 0x00000001ff067424 */ /* 0x000fca00078e00ff */
[----:B------:R-:W2:Y:S01]  /*4390*/  LDC R21, c[0x0][0x600] ;  /* 0x00018000ff157b82 */ /* 0x000ea20000000800 */
[-CC-:B----4-:R-:W-:Y:S02]  /*43a0*/  SHF.R.U64 R13, R10, R14.reuse, R5.reuse ;  /* 0x0000000e0a0d7219 */ /* 0x190fe40000001205 */
[----:B------:R-:W-:Y:S02]  /*43b0*/  SHF.R.U32.HI R4, RZ, R14, R5 ;  /* 0x0000000eff047219 */ /* 0x000fe40000011605 */
[----:B------:R3:W4:Y:S03]  /*43c0*/  F2I.U32.TRUNC.NTZ R14, R7 ;  /* 0x00000007000e7305 */ /* 0x000726000020f000 */
[----:B------:R-:W1:Y:S01]  /*43d0*/  LDC R26, c[0x0][0x648] ;  /* 0x00019200ff1a7b82 */ /* 0x000e620000000800 */
[-C--:B0-----:R-:W-:Y:S02]  /*43e0*/  SHF.R.U64 R15, R13, R9.reuse, R4 ;  /* 0x000000090d0f7219 */ /* 0x081fe40000001204 */
[----:B------:R-:W-:-:S02]  /*43f0*/  SHF.L.U32 R8, R8, R9, RZ ;  /* 0x0000000908087219 */ /* 0x000fc400000006ff */
[-C--:B------:R-:W-:Y:S01]  /*4400*/  SHF.R.U32.HI R5, RZ, R9.reuse, R4 ;  /* 0x00000009ff057219 */ /* 0x080fe20000011604 */
[----:B------:R-:W-:Y:S01]  /*4410*/  IMAD.MOV.U32 R4, RZ, RZ, R15 ;  /* 0x000000ffff047224 */ /* 0x000fe200078e000f */
[----:B------:R-:W-:Y:S01]  /*4420*/  SHF.L.U32 R22, R6, R9, RZ ;  /* 0x0000000906167219 */ /* 0x000fe200000006ff */
[----:B------:R-:W0:Y:S01]  /*4430*/  LDC R27, c[0x0][0x638] ;  /* 0x00018e00ff1b7b82 */ /* 0x000e220000000800 */
[----:B------:R-:W-:-:S07]  /*4440*/  LOP3.LUT R28, RZ, R8, RZ, 0x33, !PT ;  /* 0x00000008ff1c7212 */ /* 0x000fce00078e33ff */
        /* <DEDUP_REMOVED lines=12> */
.L_x_101:
[----:B------:R-:W-:Y:S01]  /*4510*/  ISETP.NE.AND P0, PT, R2, 0x1, PT ;  /* 0x000000010200780c */ /* 0x000fe20003f05270 */
[----:B--2---:R-:W-:Y:S01]  /*4520*/  VIADD R7, R21, 0xffffffff ;  /* 0xffffffff15077836 */ /* 0x004fe20000000000 */
[----:B-1----:R-:W-:Y:S01]  /*4530*/  SHF.R.U64 R5, R4, R26, R5 ;  /* 0x0000001a04057219 */ /* 0x002fe20000001205 */
[----:B------:R-:W-:Y:S01]  /*4540*/  IMAD.MOV R14, RZ, RZ, -R14 ;  /* 0x000000ffff0e7224 */ /* 0x000fe200078e0a0e */
[----:B------:R-:W-:Y:S01]  /*4550*/  LOP3.LUT R4, R13, R28, RZ, 0xc0, !PT ;  /* 0x0000001c0d047212 */ /* 0x000fe200078ec0ff */
[----:B------:R-:W-:Y:S01]  /*4560*/  IMAD.MOV.U32 R8, RZ, RZ, R12 ;  /* 0x000000ffff087224 */ /* 0x000fe200078e000c */
[----:B------:R-:W-:Y:S01]  /*4570*/  LOP3.LUT R10, R10, R7, RZ, 0xc0, !PT ;  /* 0x000000070a0a7212 */ /* 0x000fe200078ec0ff */
[----:B------:R-:W-:Y:S02]  /*4580*/  IMAD.MOV R6, RZ, RZ, -R5 ;  /* 0x000000ffff067224 */ /* 0x000fe400078e0a05 */
[----:B------:R-:W-:-:S04]  /*4590*/  IMAD R4, R22, R5, R4 ;  /* 0x0000000516047224 */ /* 0x000fc800078e0204 */
[----:B------:R-:W-:Y:S02]  /*45a0*/  @P0 IMAD R23, R20, R14, R3 ;  /* 0x0000000e14170224 */ /* 0x000fe400078e0203 */
[----:B0-----:R-:W-:Y:S02]  /*45b0*/  IMAD R3, R6, R27, R15 ;  /* 0x0000001b06037224 */ /* 0x001fe400078e020f */
[----:B------:R-:W-:Y:S02]  /*45c0*/  IMAD R7, R4, R29, R23 ;  /* 0x0000001d04077224 */ /* 0x000fe400078e0217 */
[----:B------:R-:W-:Y:S02]  /*45d0*/  IMAD R4, R3, R21, R10 ;  /* 0x0000001503047224 */ /* 0x000fe400078e020a */
[----:B------:R-:W-:-:S03]  /*45e0*/  IMAD.MOV.U32 R6, RZ, RZ, 0x1 ;  /* 0x00000001ff067424 */ /* 0x000fc600078e00ff */
[----:B------:R-:W-:Y:S02]  /*45f0*/  SEL R9, R4, R7, !P0 ;  /* 0x0000000704097207 */ /* 0x000fe40004000000 */
[----:B------:R-:W-:-:S07]  /*4600*/  SEL R7, R7, R4, !P0 ;  /* 0x0000000407077207 */ /* 0x000fce0004000000 */
.L_x_99:
[----:B------:R-:W-:-:S08]  /*4610*/  NOP ;  /* 0x0000000000007918 */ /* 0x000fd00000000000 */
[----:B------:R-:W0:-:S00]  /*4620*/  USETMAXREG.DEALLOC.CTAPOOL 0x28 ;  /* 0x00000028000079c8 */ /* 0x000e0000080e0500 */
[----:B0-----:R-:W-:-:S13]  /*4630*/  ISETP.NE.AND P0, PT, R0, RZ, PT ;  /* 0x000000ff0000720c */ /* 0x001fda0003f05270 */
[----:B------:R-:W-:Y:S05]  /*4640*/  @P0 EXIT ;  /* 0x000000000000094d */ /* 0x000fea0003800000 */
[----:B------:R-:W-:Y:S01]  /*4650*/  LOP3.LUT P0, RZ, R6, 0xff, RZ, 0xc0, !PT ;  /* 0x000000ff06ff7812 */ /* 0x000fe2000780c0ff */
[----:B------:R-:W-:Y:S02]  /*4660*/  IMAD.MOV.U32 R0, RZ, RZ, 0x1 ;  /* 0x00000001ff007424 */ /* 0x000fe400078e00ff */
[----:B------:R-:W-:-:S10]  /*4670*/  IMAD.MOV.U32 R12, RZ, RZ, RZ ;  /* 0x000000ffff0c7224 */ /* 0x000fd400078e00ff */
[----:B------:R-:W-:Y:S05]  /*4680*/  @!P0 BRA `(.L_x_102) ;  /* 0x0000000c00308947 */ /* 0x000fea0003800000 */
[----:B------:R-:W0:Y:S01]  /*4690*/  LDC R0, c[0x0][0x28c] ;  /* 0x0000a300ff007b82 */ /* 0x000e220000000800 */
[----:B------:R-:W-:Y:S01]  /*46a0*/  ULDC UR5, c[0x0][0x600] ;  /* 0x0001800000057ab9 */ /* 0x000fe20000000800 */
[----:B------:R-:W-:Y:S01]  /*46b0*/  ULDC UR4, c[0x0][0xc] ;  /* 0x0000030000047ab9 */ /* 0x000fe20000000800 */
[----:B------:R-:W-:Y:S01]  /*46c0*/  UIADD3 UR16, UR5, -0x1, URZ ;  /* 0xffffffff05107890 */ /* 0x000fe2000fffe03f */
[C---:B------:R-:W-:Y:S01]  /*46d0*/  LOP3.LUT P2, RZ, R18.reuse, 0x7f, RZ, 0xc0, !PT ;  /* 0x0000007f12ff7812 */ /* 0x040fe2000784c0ff */
[----:B------:R-:W-:Y:S01]  /*46e0*/  ULDC UR6, c[0x0][0x658] ;  /* 0x0001960000067ab9 */ /* 0x000fe20000000800 */
[----:B------:R-:W-:Y:S01]  /*46f0*/  ULDC UR5, c[0x0][0x10] ;  /* 0x0000040000057ab9 */ /* 0x000fe20000000800 */
[----:B------:R-:W-:Y:S01]  /*4700*/  UMOV UR7, 0xffffffff ;  /* 0xffffffff00077882 */ /* 0x000fe20000000000 */
[----:B------:R-:W-:Y:S01]  /*4710*/  UMOV UR8, 0x1 ;  /* 0x0000000100087882 */ /* 0x000fe20000000000 */
[----:B------:R-:W-:Y:S01]  /*4720*/  UIMAD.WIDE.U32 UR4, UR4, UR5, URZ ;  /* 0x00000005040472a5 */ /* 0x000fe2000f8e003f */
[----:B------:R-:W-:Y:S01]  /*4730*/  LOP3.LUT P0, RZ, R18, 0x1f, RZ, 0xc0, !PT ;  /* 0x0000001f12ff7812 */ /* 0x000fe2000780c0ff */
[----:B------:R-:W-:Y:S01]  /*4740*/  USHF.L.U32 UR7, UR7, UR6, URZ ;  /* 0x0000000607077299 */ /* 0x000fe2000800063f */
[----:B------:R-:W-:Y:S01]  /*4750*/  BSSY B0, `(.L_x_102) ;  /* 0x00000bf000007945 */ /* 0x000fe20003800000 */
[----:B------:R-:W-:Y:S01]  /*4760*/  USHF.L.U32 UR18, UR8, UR6, URZ ;  /* 0x0000000608127299 */ /* 0x000fe2000800063f */
[----:B------:R-:W-:Y:S01]  /*4770*/  IMAD.MOV.U32 R13, RZ, RZ, 0x1 ;  /* 0x00000001ff0d7424 */ /* 0x000fe200078e00ff */
[----:B------:R-:W-:Y:S01]  /*4780*/  LOP3.LUT R11, R19, 0x2, RZ, 0xfc, !PT ;  /* 0x00000002130b7812 */ /* 0x000fe200078efcff */
[----:B------:R-:W-:Y:S01]  /*4790*/  ULDC UR6, c[0x0][0x14] ;  /* 0x0000050000067ab9 */ /* 0x000fe20000000800 */
[----:B------:R-:W-:Y:S01]  /*47a0*/  PLOP3.LUT P0, PT, P0, P2, PT, 0x8a, 0x0 ;  /* 0x000000000000781c */ /* 0x000fe20000705172 */
[----:B------:R-:W-:Y:S01]  /*47b0*/  UIMAD.WIDE.U32 UR20, UR4, UR6, URZ ;  /* 0x00000006041472a5 */ /* 0x000fe2000f8e003f */
[----:B------:R-:W-:Y:S01]  /*47c0*/  IMAD.MOV.U32 R12, RZ, RZ, RZ ;  /* 0x000000ffff0c7224 */ /* 0x000fe200078e00ff */
[----:B------:R-:W-:-:S02]  /*47d0*/  UIMAD UR13, UR5, UR6, URZ ;  /* 0x00000006050d72a4 */ /* 0x000fc4000f8e023f */
[----:B------:R-:W-:Y:S01]  /*47e0*/  ULOP3.LUT UR17, URZ, UR7, URZ, 0x33, !UPT ;  /* 0x000000073f117292 */ /* 0x000fe2000f8e333f */
[----:B0-----:R-:W-:Y:S01]  /*47f0*/  VIADD R0, R0, 0x7f ;  /* 0x0000007f00007836 */ /* 0x001fe20000000000 */
[----:B------:R-:W-:Y:S01]  /*4800*/  UIADD3 UR13, UR21, UR13, URZ ;  /* 0x0000000d150d7290 */ /* 0x000fe2000fffe03f */
[----:B------:R-:W-:-:S03]  /*4810*/  ULDC.64 UR22, c[0x0][0x198] ;  /* 0x0000660000167ab9 */ /* 0x000fc60000000a00 */
[----:B------:R-:W-:-:S04]  /*4820*/  SHF.R.S32.HI R3, RZ, 0x1f, R0 ;  /* 0x0000001fff037819 */ /* 0x000fc80000011400 */
[----:B------:R-:W-:Y:S01]  /*4830*/  LEA.HI R3, R3, R0, RZ, 0x7 ;  /* 0x0000000003037211 */ /* 0x000fe200078f38ff */
[----:B------:R-:W-:-:S03]  /*4840*/  IMAD.MOV.U32 R0, RZ, RZ, 0x1 ;  /* 0x00000001ff007424 */ /* 0x000fc600078e00ff */
[----:B------:R-:W-:-:S05]  /*4850*/  SHF.R.S32.HI R3, RZ, 0x7, R3 ;  /* 0x00000007ff037819 */ /* 0x000fca0000011403 */
[----:B------:R-:W-:-:S07]  /*4860*/  VIADD R10, R3, 0x1 ;  /* 0x00000001030a7836 */ /* 0x000fce0000000000 */
.L_x_114:
[----:B------:R-:W-:-:S03]  /*4870*/  UMOV UR4, 0xffffffff ;  /* 0xffffffff00047882 */ /* 0x000fc60000000000 */
[----:B------:R-:W-:Y:S05]  /*4880*/  BRA.DIV UR4, `(.L_x_103) ;  /* 0x0000000e04747947 */ /* 0x000fea000b800000 */
[----:B------:R-:W-:-:S13]  /*4890*/  ELECT P6, URZ, PT ;  /* 0x00000000003f782f */ /* 0x000fda00038c0000 */
.L_x_124:
[----:B------:R-:W0:Y:S01]  /*48a0*/  LDC R4, c[0x0][0x28c] ;  /* 0x0000a300ff047b82 */ /* 0x000e220000000800 */
[----:B------:R-:W-:Y:S01]  /*48b0*/  BSSY B1, `(.L_x_104) ;  /* 0x0000037000017945 */ /* 0x000fe20003800000 */
[----:B0-----:R-:W-:-:S13]  /*48c0*/  ISETP.LT.OR P6, PT, R4, 0x1, !P6 ;  /* 0x000000010400780c */ /* 0x001fda00077c1670 */
[----:B------:R-:W-:Y:S05]  /*48d0*/  @P6 BRA `(.L_x_105) ;  /* 0x0000000000d06947 */ /* 0x000fea0003800000 */
[----:B------:R-:W-:Y:S02]  /*48e0*/  IMAD.SHL.U32 R15, R9, 0x40, RZ ;  /* 0x00000040090f7824 */ /* 0x000fe400078e00ff */
[----:B------:R-:W-:Y:S02]  /*48f0*/  IMAD.SHL.U32 R18, R7, 0x80, RZ ;  /* 0x0000008007127824 */ /* 0x000fe400078e00ff */
[----:B------:R-:W-:Y:S02]  /*4900*/  IMAD.MOV.U32 R20, RZ, RZ, RZ ;  /* 0x000000ffff147224 */ /* 0x000fe400078e00ff */
[----:B------:R-:W-:Y:S02]  /*4910*/  IMAD.MOV.U32 R4, RZ, RZ, R10 ;  /* 0x000000ffff047224 */ /* 0x000fe400078e000a */
[----:B------:R-:W-:Y:S02]  /*4920*/  IMAD.MOV.U32 R5, RZ, RZ, R0 ;  /* 0x000000ffff057224 */ /* 0x000fe400078e0000 */
[----:B------:R-:W-:-:S07]  /*4930*/  IMAD.MOV.U32 R6, RZ, RZ, R12 ;  /* 0x000000ffff067224 */ /* 0x000fce00078e000c */
.L_x_109:
[----:B------:R-:W0:Y:S01]  /*4940*/  S2R R14, SR_CgaCtaId ;  /* 0x00000000000e7919 */ /* 0x000e220000008800 */
[----:B------:R-:W-:Y:S01]  /*4950*/  MOV R7, 0x400 ;  /* 0x0000040000077802 */ /* 0x000fe20000000f00 */
[----:B------:R-:W1:Y:S03]  /*4960*/  @!P2 LDC R9, c[0x0][0x500] ;  /* 0x00014000ff09ab82 */ /* 0x000e660000000800 */
[----:B0-----:R-:W-:Y:S02]  /*4970*/  LEA R21, R14, R7, 0x18 ;  /* 0x000000070e157211 */ /* 0x001fe400078ec0ff */
[----:B------:R-:W-:-:S03]  /*4980*/  SHF.L.U32 R7, R5, 0x1f, RZ ;  /* 0x0000001f05077819 */ /* 0x000fc600000006ff */
[----:B------:R-:W-:-:S04]  /*4990*/  IMAD R14, R6, 0x8, R21 ;  /* 0x00000008060e7824 */ /* 0x000fc800078e0215 */
[----:B------:R-:W0:Y:S02]  /*49a0*/  SYNCS.PHASECHK.TRANS64.TRYWAIT P1, [R14+URZ+0x18], R7 ;  /* 0x000018070e0075a7 */ /* 0x000e24000802017f */
[----:B01----:R-:W-:Y:S05]  /*49b0*/  @!P1 BRA `(.L_x_106) ;  /* 0x0000000c00489947 */ /* 0x003fea0003800000 */
.L_x_125:
[----:B0-----:R-:W-:Y:S01]  /*49c0*/  PRMT R7, R11, 0x9910, RZ ;  /* 0x000099100b077816 */ /* 0x001fe200000000ff */
[----:B------:R0:W-:Y:S03]  /*49d0*/  @!P2 SYNCS.ARRIVE.TRANS64 RZ, [R14+URZ], R9 ;  /* 0x000000090effa9a7 */ /* 0x0001e6000800003f */
[----:B------:R-:W-:-:S13]  /*49e0*/  ISETP.NE.AND P1, PT, R7, 0x2, PT ;  /* 0x000000020700780c */ /* 0x000fda0003f25270 */
[----:B0-----:R-:W-:Y:S05]  /*49f0*/  @P1 BRA `(.L_x_107) ;  /* 0x0000000000041947 */ /* 0x001fea0003800000 */
[----:B------:R-:W-:Y:S01]  /*4a00*/  BPT.TRAP 0x1 ;  /* 0x000000040000795c */ /* 0x000fe20000300000 */
.L_x_107:
[----:B------:R-:W-:Y:S05]  /*4a10*/  @P0 BRA `(.L_x_108) ;  /* 0x0000000000040947 */ /* 0x000fea0003800000 */
[----:B------:R-:W-:Y:S01]  /*4a20*/  BPT.TRAP 0x1 ;  /* 0x000000040000795c */ /* 0x000fe20000300000 */
.L_x_108:
[--C-:B------:R-:W-:Y:S01]  /*4a30*/  IMAD R7, R6, 0x4000, R21.reuse ;  /* 0x0000400006077824 */ /* 0x100fe200078e0215 */
[----:B------:R-:W-:Y:S01]  /*4a40*/  R2UR UR9, R14 ;  /* 0x000000000e0972ca */ /* 0x000fe200000e0000 */
[----:B------:R-:W-:Y:S01]  /*4a50*/  IMAD R21, R6, 0x2000, R21 ;  /* 0x0000200006157824 */ /* 0x000fe200078e0215 */
[----:B------:R-:W-:Y:S01]  /*4a60*/  UIADD3 UR4, UP0, UR22, 0xf0, URZ ;  /* 0x000000f016047890 */ /* 0x000fe2000ff1e03f */
[----:B------:R-:W-:Y:S01]  /*4a70*/  VIADD R4, R4, 0xffffffff ;  /* 0xffffffff04047836 */ /* 0x000fe20000000000 */
[----:B------:R-:W-:Y:S01]  /*4a80*/  R2UR UR5, R7 ;  /* 0x00000000070572ca */ /* 0x000fe200000e0000 */
[----:B------:R-:W-:Y:S01]  /*4a90*/  UIADD3 UR24, UP1, UR22, 0x1f0, URZ ;  /* 0x000001f016187890 */ /* 0x000fe2000ff3e03f */
[----:B------:R-:W-:Y:S01]  /*4aa0*/  R2UR UR8, R21 ;  /* 0x00000000150872ca */ /* 0x000fe200000e0000 */
[----:B------:R-:W-:Y:S01]  /*4ab0*/  VIADD R6, R6, 0x1 ;  /* 0x0000000106067836 */ /* 0x000fe20000000000 */
[----:B------:R-:W-:Y:S01]  /*4ac0*/  R2UR UR11, R18 ;  /* 0x00000000120b72ca */ /* 0x000fe200000e0000 */
[----:B------:R-:W-:Y:S01]  /*4ad0*/  UIADD3.X UR25, URZ, UR23, URZ, UP1, !UPT ;  /* 0x000000173f197290 */ /* 0x000fe20008ffe43f */
[----:B------:R-:W-:Y:S01]  /*4ae0*/  R2UR UR10, R20 ;  /* 0x00000000140a72ca */ /* 0x000fe200000e0000 */
[----:B------:R-:W-:Y:S01]  /*4af0*/  UMOV UR6, 0x0 ;  /* 0x0000000000067882 */ /* 0x000fe20000000000 */
[----:B------:R-:W-:Y:S01]  /*4b00*/  R2UR UR12, R8 ;  /* 0x00000000080c72ca */ /* 0x000fe200000e0000 */
[----:B------:R-:W-:Y:S01]  /*4b10*/  UMOV UR7, 0x10000000 ;  /* 0x1000000000077882 */ /* 0x000fe20000000000 */
[----:B------:R-:W-:Y:S01]  /*4b20*/  R2UR UR19, R15 ;  /* 0x000000000f1372ca */ /* 0x000fe200000e0000 */
[----:B------:R-:W-:Y:S01]  /*4b30*/  VIADD R20, R20, 0x80 ;  /* 0x0000008014147836 */ /* 0x000fe20000000000 */
[----:B------:R-:W-:Y:S01]  /*4b40*/  ISETP.GT.AND P3, PT, R4, 0x1, PT ;  /* 0x000000010400780c */ /* 0x000fe20003f64270 */
[----:B------:R-:W-:Y:S01]  /*4b50*/  UIADD3 UR14, UR5, 0x100, URZ ;  /* 0x00000100050e7890 */ /* 0x000fe2000fffe03f */
[----:B------:R-:W-:Y:S01]  /*4b60*/  ISETP.NE.AND P1, PT, R6, 0x3, PT ;  /* 0x000000030600780c */ /* 0x000fe20003f25270 */
[----:B------:R-:W-:-:S02]  /*4b70*/  UIADD3.X UR5, URZ, UR23, URZ, UP0, !UPT ;  /* 0x000000173f057290 */ /* 0x000fc400087fe43f */
[----:B------:R-:W-:Y:S01]  /*4b80*/  UIADD3 UR15, UR8, 0xc100, URZ ;  /* 0x0000c100080f7890 */ /* 0x000fe2000fffe03f */
[----:B------:R-:W-:Y:S02]  /*4b90*/  SEL R14, RZ, 0x1, P1 ;  /* 0x00000001ff0e7807 */ /* 0x000fe40000800000 */
[----:B------:R-:W-:Y:S01]  /*4ba0*/  UMOV UR8, UR14 ;  /* 0x0000000e00087c82 */ /* 0x000fe20008000000 */
[----:B------:R-:W-:Y:S02]  /*4bb0*/  SEL R6, R6, RZ, P1 ;  /* 0x000000ff06067207 */ /* 0x000fe40000800000 */
[----:B------:R-:W-:Y:S01]  /*4bc0*/  LOP3.LUT R5, R5, R14, RZ, 0x3c, !PT ;  /* 0x0000000e05057212 */ /* 0x000fe200078e3cff */
[----:B------:R0:W-:Y:S02]  /*4bd0*/  UTMALDG.3D [UR8], [UR4], desc[UR6] ;  /* 0x00000608040075b4 */ /* 0x0001e40008011000 */
[----:B0-----:R-:W-:Y:S01]  /*4be0*/  UMOV UR8, UR15 ;  /* 0x0000000f00087c82 */ /* 0x001fe20008000000 */
[----:B------:R-:W-:-:S02]  /*4bf0*/  UMOV UR11, UR19 ;  /* 0x00000013000b7c82 */ /* 0x000fc40008000000 */
[----:B------:R0:W-:Y:S02]  /*4c00*/  UTMALDG.3D [UR8], [UR24], desc[UR6] ;  /* 0x00000608180075b4 */ /* 0x0001e40008011000 */
[----:B0-----:R-:W-:Y:S05]  /*4c10*/  @P3 BRA `(.L_x_109) ;  /* 0xfffffffc00483947 */ /* 0x001fea000383ffff */
.L_x_105:
[----:B------:R-:W-:Y:S05]  /*4c20*/  BSYNC B1 ;  /* 0x0000000000017941 */ /* 0x000fea0003800000 */
.L_x_104:
[----:B------:R-:W-:Y:S01]  /*4c30*/  LOP3.LUT P3, RZ, R13, 0xff, RZ, 0xc0, !PT ;  /* 0x000000ff0dff7812 */ /* 0x000fe2000786c0ff */
[----:B------:R-:W-:Y:S01]  /*4c40*/  IMAD.IADD R12, R3, 0x1, R12 ;  /* 0x00000001030c7824 */ /* 0x000fe200078e020c */
[----:B------:R-:W-:Y:S01]  /*4c50*/  IADD3 R16, P4, R16, UR20, RZ ;  /* 0x0000001410107c10 */ /* 0x000fe2000ff9e0ff */
[----:B------:R-:W-:Y:S01]  /*4c60*/  ULDC.64 UR4, c[0x0][0x650] ;  /* 0x0001940000047ab9 */ /* 0x000fe20000000a00 */
[----:B------:R-:W-:Y:S01]  /*4c70*/  BSSY B1, `(.L_x_110) ;  /* 0x000006a000017945 */ /* 0x000fe20003800000 */
[----:B------:R-:W-:Y:S01]  /*4c80*/  IMAD.MOV.U32 R9, RZ, RZ, -0x1 ;  /* 0xffffffffff097424 */ /* 0x000fe200078e00ff */
[----:B------:R-:W-:Y:S01]  /*4c90*/  ISETP.GT.U32.AND P1, PT, R12, 0x2, PT ;  /* 0x000000020c00780c */ /* 0x000fe20003f24070 */
[----:B------:R-:W-:Y:S01]  /*4ca0*/  IMAD.MOV.U32 R8, RZ, RZ, -0x1 ;  /* 0xffffffffff087424 */ /* 0x000fe200078e00ff */
[----:B------:R-:W-:Y:S02]  /*4cb0*/  IADD3.X R17, R17, UR13, RZ, P4, !PT ;  /* 0x0000000d11117c10 */ /* 0x000fe4000a7fe4ff */
[----:B------:R-:W-:-:S02]  /*4cc0*/  ISETP.LT.U32.AND P1, PT, R3, 0x3, P1 ;  /* 0x000000030300780c */ /* 0x000fc40000f21070 */
[----:B------:R-:W-:Y:S01]  /*4cd0*/  PRMT R13, RZ, 0x7610, R13 ;  /* 0x00007610ff0d7816 */ /* 0x000fe2000000000d */
[----:B------:R-:W0:Y:S01]  /*4ce0*/  @P3 S2R R5, SR_CgaCtaId ;  /* 0x0000000000053919 */ /* 0x000e220000008800 */
[----:B------:R-:W-:-:S04]  /*4cf0*/  @P3 MOV R4, 0x400 ;  /* 0x0000040000043802 */ /* 0x000fc80000000f00 */
[----:B0-----:R-:W-:Y:S01]  /*4d00*/  @P3 LEA R6, R5, R4, 0x18 ;  /* 0x0000000405063211 */ /* 0x001fe200078ec0ff */
[----:B------:R-:W-:-:S03]  /*4d10*/  IMAD.WIDE.U32 R4, R12, -0x55555555, RZ ;  /* 0xaaaaaaab0c047825 */ /* 0x000fc600078e00ff */
[----:B------:R0:W-:Y:S01]  /*4d20*/  @P3 SYNCS.ARRIVE.TRANS64.A1T0 RZ, [R6+URZ+0x48], RZ ;  /* 0x000048ff06ff39a7 */ /* 0x0001e2000810003f */
[----:B------:R-:W-:Y:S02]  /*4d30*/  ISETP.GE.U32.AND P3, PT, R3, 0x3, PT ;  /* 0x000000030300780c */ /* 0x000fe40003f66070 */
[----:B------:R-:W-:Y:S02]  /*4d40*/  SHF.R.U32.HI R7, RZ, 0x1, R5 ;  /* 0x00000001ff077819 */ /* 0x000fe40000011605 */
[----:B------:R-:W-:Y:S02]  /*4d50*/  SEL R5, RZ, 0x1, !P1 ;  /* 0x00000001ff057807 */ /* 0x000fe40004800000 */
[----:B------:R-:W-:Y:S01]  /*4d60*/  ISETP.GE.U32.AND P1, PT, R16, UR4, PT ;  /* 0x0000000410007c0c */ /* 0x000fe2000bf26070 */
[----:B------:R-:W-:Y:S01]  /*4d70*/  IMAD R12, R7, -0x3, R12 ;  /* 0xfffffffd070c7824 */ /* 0x000fe200078e020c */
[----:B------:R-:W-:Y:S02]  /*4d80*/  LOP3.LUT R0, R0, R5, RZ, 0x3c, !PT ;  /* 0x0000000500007212 */ /* 0x000fe400078e3cff */
[----:B------:R-:W-:-:S02]  /*4d90*/  ISETP.GE.U32.AND.EX P1, PT, R17, UR5, PT, P1 ;  /* 0x0000000511007c0c */ /* 0x000fc4000bf26110 */
[----:B------:R-:W-:Y:S02]  /*4da0*/  PRMT R4, RZ, 0x7610, R4 ;  /* 0x00007610ff047816 */ /* 0x000fe40000000004 */
[----:B------:R-:W-:Y:S01]  /*4db0*/  @P3 LOP3.LUT R0, R0, 0x1, R7, 0x78, !PT ;  /* 0x0000000100003812 */ /* 0x000fe200078e7807 */
[----:B------:R-:W-:-:S08]  /*4dc0*/  IMAD.MOV.U32 R7, RZ, RZ, -0x1 ;  /* 0xffffffffff077424 */ /* 0x000fd000078e00ff */
[----:B0-----:R-:W-:Y:S05]  /*4dd0*/  @P1 BRA `(.L_x_111) ;  /* 0x00000004004c1947 */ /* 0x001fea0003800000 */
[----:B------:R-:W-:Y:S01]  /*4de0*/  ULDC.64 UR4, c[0x0][0x628] ;  /* 0x00018a0000047ab9 */ /* 0x000fe20000000a00 */
[----:B------:R-:W0:Y:S01]  /*4df0*/  S2R R15, SR_CTAID.X ;  /* 0x00000000000f7919 */ /* 0x000e220000002500 */
[----:B------:R-:W-:Y:S01]  /*4e00*/  ISETP.NE.U32.AND P1, PT, RZ, UR4, PT ;  /* 0x00000004ff007c0c */ /* 0x000fe2000bf25070 */
[----:B------:R-:W-:Y:S01]  /*4e10*/  ULDC UR7, c[0x0][0x630] ;  /* 0x00018c0000077ab9 */ /* 0x000fe20000000800 */
[----:B------:R-:W-:Y:S01]  /*4e20*/  IMAD.MOV.U32 R4, RZ, RZ, R16 ;  /* 0x000000ffff047224 */ /* 0x000fe200078e0010 */
[----:B------:R-:W1:Y:S01]  /*4e30*/  S2R R14, SR_CTAID.Y ;  /* 0x00000000000e7919 */ /* 0x000e620000002600 */
[----:B------:R-:W-:Y:S01]  /*4e40*/  ISETP.NE.AND.EX P1, PT, RZ, UR5, PT, P1 ;  /* 0x00000005ff007c0c */ /* 0x000fe2000bf25310 */
[----:B------:R-:W-:-:S12]  /*4e50*/  IMAD.MOV.U32 R5, RZ, RZ, R17 ;  /* 0x000000ffff057224 */ /* 0x000fd800078e0011 */
[----:B------:R-:W-:Y:S05]  /*4e60*/  @!P1 BRA `(.L_x_112) ;  /* 0x0000000000289947 */ /* 0x000fea0003800000 */
[----:B------:R-:W-:Y:S02]  /*4e70*/  ULDC UR6, c[0x0][0x634] ;  /* 0x00018d0000067ab9 */ /* 0x000fe40000000800 */
[----:B------:R-:W-:-:S05]  /*4e80*/  IADD3 R9, P1, R16, UR6, RZ ;  /* 0x0000000610097c10 */ /* 0x000fca000ff3e0ff */
[----:B------:R-:W-:-:S04]  /*4e90*/  IMAD.X R21, RZ, RZ, R17, P1 ;  /* 0x000000ffff157224 */ /* 0x000fc800008e0611 */
[----:B------:R-:W-:-:S04]  /*4ea0*/  IMAD.WIDE.U32 R6, R21, UR4, RZ ;  /* 0x0000000415067c25 */ /* 0x000fc8000f8e00ff */
[----:B------:R-:W-:-:S04]  /*4eb0*/  IMAD.WIDE.U32 R6, P1, R9, UR5, R6 ;  /* 0x0000000509067c25 */ /* 0x000fc8000f820006 */
[----:B------:R-:W-:-:S04]  /*4ec0*/  IMAD.WIDE.U32 R8, R9, UR4, RZ ;  /* 0x0000000409087c25 */ /* 0x000fc8000f8e00ff */
[----:B------:R-:W-:Y:S01]  /*4ed0*/  IMAD.X R5, RZ, RZ, RZ, P1 ;  /* 0x000000ffff057224 */ /* 0x000fe200008e06ff */
[----:B------:R-:W-:Y:S01]  /*4ee0*/  IADD3 RZ, P1, R9, R6, RZ ;  /* 0x0000000609ff7210 */ /* 0x000fe20007f3e0ff */
[----:B------:R-:W-:-:S04]  /*4ef0*/  IMAD.MOV.U32 R4, RZ, RZ, R7 ;  /* 0x000000ffff047224 */ /* 0x000fc800078e0007 */
[----:B------:R-:W-:-:S08]  /*4f00*/  IMAD.WIDE.U32.X R4, R21, UR5, R4, P1 ;  /* 0x0000000515047c25 */ /* 0x000fd000088e0404 */
.L_x_112:
[--C-:B------:R-:W-:Y:S01]  /*4f10*/  SHF.R.U64 R8, R4, UR7, R5.reuse ;  /* 0x0000000704087c19 */ /* 0x100fe20008001205 */
[----:B------:R-:W-:Y:S01]  /*4f20*/  ULDC.64 UR4, c[0x0][0x620] ;  /* 0x0001880000047ab9 */ /* 0x000fe20000000a00 */
[----:B------:R-:W-:Y:S01]  /*4f30*/  SHF.R.U32.HI R4, RZ, UR7, R5 ;  /* 0x00000007ff047c19 */ /* 0x000fe20008011605 */
[----:B------:R-:W2:Y:S01]  /*4f40*/  LDC R24, c[0x0][0x144] ;  /* 0x00005100ff187b82 */ /* 0x000ea20000000800 */
[----:B------:R-:W-:Y:S01]  /*4f50*/  IADD3 R7, P1, RZ, -R8, RZ ;  /* 0x80000008ff077210 */ /* 0x000fe20007f3e0ff */
[----:B------:R-:W-:Y:S01]  /*4f60*/  ULDC.64 UR8, c[0x0][0x640] ;  /* 0x0001900000087ab9 */ /* 0x000fe20000000a00 */
[----:B0-----:R-:W-:Y:S01]  /*4f70*/  I2FP.F32.U32 R9, R15 ;  /* 0x0000000f00097245 */ /* 0x001fe20000201000 */
[----:B------:R-:W-:Y:S02]  /*4f80*/  ULDC UR6, c[0x0][0x608] ;  /* 0x0001820000067ab9 */ /* 0x000fe40000000800 */
[----:B------:R-:W-:Y:S01]  /*4f90*/  IMAD.X R4, RZ, RZ, ~R4, P1 ;  /* 0x000000ffff047224 */ /* 0x000fe200008e0e04 */
[----:B------:R-:W-:Y:S01]  /*4fa0*/  ISETP.NE.U32.AND P1, PT, RZ, UR8, PT ;  /* 0x00000008ff007c0c */ /* 0x000fe2000bf25070 */
[----:B------:R-:W0:Y:S02]  /*4fb0*/  LDC R21, c[0x0][0x148] ;  /* 0x00005200ff157b82 */ /* 0x000e240000000800 */
[----:B------:R-:W-:Y:S01]  /*4fc0*/  IMAD R6, R4, UR4, RZ ;  /* 0x0000000404067c24 */ /* 0x000fe2000f8e02ff */
[----:B------:R-:W-:Y:S01]  /*4fd0*/  ISETP.NE.AND.EX P1, PT, RZ, UR9, PT, P1 ;  /* 0x00000009ff007c0c */ /* 0x000fe2000bf25310 */
[----:B------:R-:W-:Y:S01]  /*4fe0*/  IMAD.WIDE.U32 R4, R7, UR4, R16 ;  /* 0x0000000407047c25 */ /* 0x000fe2000f8e0010 */
[----:B------:R-:W-:-:S03]  /*4ff0*/  ULDC UR4, c[0x0][0x150] ;  /* 0x0000540000047ab9 */ /* 0x000fc60000000800 */
[----:B------:R-:W-:Y:S02]  /*5000*/  IMAD R7, R7, UR5, R6 ;  /* 0x0000000507077c24 */ /* 0x000fe4000f8e0206 */
[----:B------:R-:W-:Y:S01]  /*5010*/  FMUL R6, R9, UR4 ;  /* 0x0000000409067c20 */ /* 0x000fe20008400000 */
[----:B------:R-:W-:Y:S01]  /*5020*/  ULDC UR4, c[0x0][0x618] ;  /* 0x0001860000047ab9 */ /* 0x000fe20000000800 */
[----:B------:R-:W-:Y:S01]  /*5030*/  ULDC UR5, c[0x0][0x154] ;  /* 0x0000550000057ab9 */ /* 0x000fe20000000800 */
[----:B------:R-:W-:-:S03]  /*5040*/  IMAD.IADD R5, R5, 0x1, R7 ;  /* 0x0000000105057824 */ /* 0x000fc600078e0207 */
[----:B------:R-:W3:Y:S02]  /*5050*/  F2I.U32.TRUNC.NTZ R6, R6 ;  /* 0x0000000600067305 */ /* 0x000ee4000020f000 */
[----:B------:R-:W-:Y:S02]  /*5060*/  SHF.R.U64 R9, R4, UR4, R5 ;  /* 0x0000000404097c19 */ /* 0x000fe40008001205 */
[----:B-1----:R-:W-:-:S05]  /*5070*/  I2FP.F32.U32 R4, R14 ;  /* 0x0000000e00047245 */ /* 0x002fca0000201000 */
[----:B------:R-:W-:Y:S01]  /*5080*/  FMUL R22, R4, UR5 ;  /* 0x0000000504167c20 */ /* 0x000fe20008400000 */
[----:B------:R-:W-:Y:S01]  /*5090*/  SHF.R.U32.HI R4, RZ, UR4, R5 ;  /* 0x00000004ff047c19 */ /* 0x000fe20008011605 */
[----:B------:R-:W-:-:S03]  /*50a0*/  ULDC UR4, c[0x0][0x658] ;  /* 0x0001960000047ab9 */ /* 0x000fc60000000800 */
[--C-:B------:R-:W-:Y:S01]  /*50b0*/  SHF.R.U64 R20, R9, UR6, R4.reuse ;  /* 0x0000000609147c19 */ /* 0x100fe20008001204 */
[----:B------:R-:W1:Y:S01]  /*50c0*/  F2I.U32.TRUNC.NTZ R22, R22 ;  /* 0x0000001600167305 */ /* 0x000e62000020f000 */
[----:B------:R-:W-:Y:S01]  /*50d0*/  SHF.R.U32.HI R5, RZ, UR6, R4 ;  /* 0x00000006ff057c19 */ /* 0x000fe20008011604 */
[----:B---3--:R-:W-:-:S03]  /*50e0*/  IMAD.MOV R6, RZ, RZ, -R6 ;  /* 0x000000ffff067224 */ /* 0x008fc600078e0a06 */
[----:B------:R-:W-:Y:S01]  /*50f0*/  SHF.R.U64 R18, R20, UR4, R5 ;  /* 0x0000000414127c19 */ /* 0x000fe20008001205 */
[----:B--2---:R-:W-:Y:S01]  /*5100*/  IMAD R15, R24, R6, R15 ;  /* 0x00000006180f7224 */ /* 0x004fe200078e020f */
[----:B------:R-:W-:-:S03]  /*5110*/  SHF.R.U32.HI R23, RZ, UR4, R5 ;  /* 0x00000004ff177c19 */ /* 0x000fc60008011605 */
[----:B------:R-:W-:Y:S02]  /*5120*/  IMAD.MOV.U32 R4, RZ, RZ, R18 ;  /* 0x000000ffff047224 */ /* 0x000fe400078e0012 */
[----:B------:R-:W-:Y:S01]  /*5130*/  IMAD.MOV.U32 R5, RZ, RZ, R23 ;  /* 0x000000ffff057224 */ /* 0x000fe200078e0017 */
[----:B-1----:R-:W-:Y:S06]  /*5140*/  @!P1 BRA `(.L_x_113) ;  /* 0x0000000000289947 */ /* 0x002fec0003800000 */
[----:B------:R-:W-:Y:S02]  /*5150*/  ULDC UR4, c[0x0][0x64c] ;  /* 0x0001930000047ab9 */ /* 0x000fe40000000800 */
[----:B------:R-:W-:-:S05]  /*5160*/  IADD3 R5, P1, R18, UR4, RZ ;  /* 0x0000000412057c10 */ /* 0x000fca000ff3e0ff */
[----:B------:R-:W-:-:S04]  /*5170*/  IMAD.X R23, RZ, RZ, R23, P1 ;  /* 0x000000ffff177224 */ /* 0x000fc800008e0617 */
[----:B------:R-:W-:-:S04]  /*5180*/  IMAD.WIDE.U32 R6, R23, UR8, RZ ;  /* 0x0000000817067c25 */ /* 0x000fc8000f8e00ff */
[----:B------:R-:W-:-:S04]  /*5190*/  IMAD.WIDE.U32 R6, P1, R5, UR9, R6 ;  /* 0x0000000905067c25 */ /* 0x000fc8000f820006 */
[----:B------:R-:W-:-:S04]  /*51a0*/  IMAD.WIDE.U32 R4, R5, UR8, RZ ;  /* 0x0000000805047c25 */ /* 0x000fc8000f8e00ff */
[----:B------:R-:W-:Y:S01]  /*51b0*/  IMAD.MOV.U32 R4, RZ, RZ, R7 ;  /* 0x000000ffff047224 */ /* 0x000fe200078e0007 */
[----:B------:R-:W-:Y:S01]  /*51c0*/  IADD3 RZ, P3, R5, R6, RZ ;  /* 0x0000000605ff7210 */ /* 0x000fe20007f7e0ff */
[----:B------:R-:W-:-:S04]  /*51d0*/  IMAD.X R5, RZ, RZ, RZ, P1 ;  /* 0x000000ffff057224 */ /* 0x000fc800008e06ff */
[----:B------:R-:W-:-:S08]  /*51e0*/  IMAD.WIDE.U32.X R4, R23, UR9, R4, P3 ;  /* 0x0000000917047c25 */ /* 0x000fd000098e0404 */
.L_x_113:
[----:B------:R-:W-:Y:S01]  /*51f0*/  ISETP.NE.AND P1, PT, R2, 0x1, PT ;  /* 0x000000010200780c */ /* 0x000fe20003f25270 */
[----:B------:R-:W-:Y:S01]  /*5200*/  ULDC UR4, c[0x0][0x648] ;  /* 0x0001920000047ab9 */ /* 0x000fe20000000800 */
[----:B------:R-:W-:Y:S01]  /*5210*/  LOP3.LUT R20, R20, UR17, RZ, 0xc0, !PT ;  /* 0x0000001114147c12 */ /* 0x000fe2000f8ec0ff */
[----:B------:R-:W-:Y:S01]  /*5220*/  IMAD.MOV R22, RZ, RZ, -R22 ;  /* 0x000000ffff167224 */ /* 0x000fe200078e0a16 */
[----:B------:R-:W-:Y:S01]  /*5230*/  SHF.R.U64 R5, R4, UR4, R5 ;  /* 0x0000000404057c19 */ /* 0x000fe20008001205 */
[----:B------:R-:W-:Y:S01]  /*5240*/  ULDC UR4, c[0x0][0x638] ;  /* 0x00018e0000047ab9 */ /* 0x000fe20000000800 */
[----:B------:R-:W-:Y:S01]  /*5250*/  LOP3.LUT R9, R9, UR16, RZ, 0xc0, !PT ;  /* 0x0000001009097c12 */ /* 0x000fe2000f8ec0ff */
[----:B------:R-:W-:Y:S01]  /*5260*/  ULDC UR5, c[0x0][0x610] ;  /* 0x0001840000057ab9 */ /* 0x000fe20000000800 */
[----:B------:R-:W-:Y:S02]  /*5270*/  IMAD.MOV.U32 R4, RZ, RZ, 0x1 ;  /* 0x00000001ff047424 */ /* 0x000fe400078e00ff */
[----:B------:R-:W-:-:S02]  /*5280*/  IMAD.MOV R7, RZ, RZ, -R5 ;  /* 0x000000ffff077224 */ /* 0x000fc400078e0a05 */
[----:B------:R-:W-:Y:S02]  /*5290*/  IMAD R20, R5, UR18, R20 ;  /* 0x0000001205147c24 */ /* 0x000fe4000f8e0214 */
[----:B0-----:R-:W-:Y:S02]  /*52a0*/  @P1 IMAD R15, R21, R22, R14 ;  /* 0x00000016150f1224 */ /* 0x001fe400078e020e */
[----:B------:R-:W-:Y:S01]  /*52b0*/  IMAD R18, R7, UR4, R18 ;  /* 0x0000000407127c24 */ /* 0x000fe2000f8e0212 */
[----:B------:R-:W-:Y:S01]  /*52c0*/  ULDC UR4, c[0x0][0x600] ;  /* 0x0001800000047ab9 */ /* 0x000fe20000000800 */
[----:B------:R-:W-:Y:S02]  /*52d0*/  IMAD R15, R20, UR5, R15 ;  /* 0x00000005140f7c24 */ /* 0x000fe4000f8e020f */
[----:B------:R-:W-:-:S05]  /*52e0*/  IMAD R18, R18, UR4, R9 ;  /* 0x0000000412127c24 */ /* 0x000fca000f8e0209 */
[----:B------:R-:W-:Y:S02]  /*52f0*/  SEL R9, R18, R15, !P1 ;  /* 0x0000000f12097207 */ /* 0x000fe40004800000 */
[----:B------:R-:W-:-:S07]  /*5300*/  SEL R7, R15, R18, !P1 ;  /* 0x000000120f077207 */ /* 0x000fce0004800000 */
.L_x_111:
[----:B------:R-:W-:Y:S05]  /*5310*/  BSYNC B1 ;  /* 0x0000000000017941 */ /* 0x000fea0003800000 */
.L_x_110:
[----:B------:R-:W-:-:S13]  /*5320*/  LOP3.LUT P1, RZ, R4, 0xff, RZ, 0xc0, !PT ;  /* 0x000000ff04ff7812 */ /* 0x000fda000782c0ff */
[----:B------:R-:W-:Y:S05]  /*5330*/  @P1 BRA `(.L_x_114) ;  /* 0xfffffff4004c1947 */ /* 0x000fea000383ffff */
[----:B------:R-:W-:Y:S05]  /*5340*/  BSYNC B0 ;  /* 0x0000000000007941 */ /* 0x000fea0003800000 */
.L_x_102:
[----:B------:R-:W-:-:S03]  /*5350*/  UMOV UR4, 0xffffffff ;  /* 0xffffffff00047882 */ /* 0x000fc60000000000 */
[----:B------:R-:W-:Y:S05]  /*5360*/  BRA.DIV UR4, `(.L_x_115) ;  /* 0x0000000204f07947 */ /* 0x000fea000b800000 */
[----:B------:R-:W-:-:S13]  /*5370*/  ELECT P6, URZ, PT ;  /* 0x00000000003f782f */ /* 0x000fda00038c0000 */
.L_x_128:
[----:B------:R-:W-:Y:S04]  /*5380*/  BSSY B0, `(.L_x_116) ;  /* 0x0000022000007945 */ /* 0x000fe80003800000 */
[----:B------:R-:W-:Y:S05]  /*5390*/  @!P6 BRA `(.L_x_117) ;  /* 0x000000000080e947 */ /* 0x000fea0003800000 */
[----:B------:R-:W-:-:S04]  /*53a0*/  LOP3.LUT R19, R19, 0x2, RZ, 0xfc, !PT ;  /* 0x0000000213137812 */ /* 0x000fc800078efcff */
[----:B------:R-:W-:-:S13]  /*53b0*/  ISETP.NE.AND P0, PT, R19, 0x3, PT ;  /* 0x000000031300780c */ /* 0x000fda0003f05270 */
[----:B------:R-:W-:Y:S05]  /*53c0*/  @!P0 BRA `(.L_x_118) ;  /* 0x0000000000048947 */ /* 0x000fea0003800000 */
[----:B------:R-:W-:Y:S01]  /*53d0*/  BPT.TRAP 0x1 ;  /* 0x000000040000795c */ /* 0x000fe20000300000 */
.L_x_118:
[----:B------:R-:W0:Y:S01]  /*53e0*/  S2R R3, SR_CgaCtaId ;  /* 0x0000000000037919 */ /* 0x000e220000008800 */
[----:B------:R-:W-:-:S04]  /*53f0*/  MOV R2, 0x400 ;  /* 0x0000040000027802 */ /* 0x000fc80000000f00 */
[----:B0-----:R-:W-:Y:S02]  /*5400*/  LEA R3, R3, R2, 0x18 ;  /* 0x0000000203037211 */ /* 0x001fe400078ec0ff */
[----:B------:R-:W-:-:S03]  /*5410*/  SHF.L.U32 R2, R0, 0x1f, RZ ;  /* 0x0000001f00027819 */ /* 0x000fc600000006ff */
[----:B------:R-:W-:-:S04]  /*5420*/  VIADD R3, R3, 0x18 ;  /* 0x0000001803037836 */ /* 0x000fc80000000000 */
[C---:B------:R-:W-:Y:S02]  /*5430*/  IMAD R7, R12.reuse, 0x8, R3 ;  /* 0x000000080c077824 */ /* 0x040fe400078e0203 */
[----:B------:R-:W-:Y:S02]  /*5440*/  VIADD R12, R12, 0x1 ;  /* 0x000000010c0c7836 */ /* 0x000fe40000000000 */
[----:B------:R-:W0:Y:S03]  /*5450*/  SYNCS.PHASECHK.TRANS64.TRYWAIT P0, [R7+URZ], R2 ;  /* 0x00000002070075a7 */ /* 0x000e26000800017f */
[----:B------:R-:W-:-:S04]  /*5460*/  ISETP.NE.AND P1, PT, R12, 0x3, PT ;  /* 0x000000030c00780c */ /* 0x000fc80003f25270 */
[----:B------:R-:W-:Y:S02]  /*5470*/  SEL R5, RZ, 0x1, P1 ;  /* 0x00000001ff057807 */ /* 0x000fe40000800000 */
[----:B------:R-:W-:Y:S02]  /*5480*/  SEL R12, R12, RZ, P1 ;  /* 0x000000ff0c0c7207 */ /* 0x000fe40000800000 */
[----:B------:R-:W-:-:S03]  /*5490*/  LOP3.LUT R5, R0, R5, RZ, 0x3c, !PT ;  /* 0x0000000500057212 */ /* 0x000fc600078e3cff */
[----:B------:R-:W-:Y:S01]  /*54a0*/  IMAD R9, R12, 0x8, R3 ;  /* 0x000000080c097824 */ /* 0x000fe200078e0203 */
[----:B------:R-:W-:Y:S01]  /*54b0*/  SHF.L.U32 R4, R5, 0x1f, RZ ;  /* 0x0000001f05047819 */ /* 0x000fe200000006ff */
[----:B0-----:R-:W-:Y:S06]  /*54c0*/  @!P0 BRA `(.L_x_119) ;  /* 0x0000000000b88947 */ /* 0x001fec0003800000 */
.L_x_129:
[----:B------:R-:W1:Y:S01]  /*54d0*/  SYNCS.PHASECHK.TRANS64.TRYWAIT P0, [R9+URZ], R4 ;  /* 0x00000004090075a7 */ /* 0x000e62000800017f */
[----:B------:R-:W-:-:S05]  /*54e0*/  VIADD R0, R12, 0x1 ;  /* 0x000000010c007836 */ /* 0x000fca0000000000 */
[----:B------:R-:W-:-:S04]  /*54f0*/  ISETP.NE.AND P1, PT, R0, 0x3, PT ;  /* 0x000000030000780c */ /* 0x000fc80003f25270 */
[----:B0-----:R-:W-:Y:S02]  /*5500*/  SEL R2, RZ, 0x1, P1 ;  /* 0x00000001ff027807 */ /* 0x001fe40000800000 */
[----:B------:R-:W-:Y:S02]  /*5510*/  SEL R0, R0, RZ, P1 ;  /* 0x000000ff00007207 */ /* 0x000fe40000800000 */
[----:B------:R-:W-:Y:S01]  /*5520*/  LOP3.LUT R2, R5, R2, RZ, 0x3c, !PT ;  /* 0x0000000205027212 */ /* 0x000fe200078e3cff */
[----:B-1----:R-:W-:Y:S06]  /*5530*/  @!P0 BRA `(.L_x_120) ;  /* 0x0000000000b08947 */ /* 0x002fec0003800000 */
.L_x_130:
[----:B------:R-:W-:Y:S01]  /*5540*/  IMAD R3, R0, 0x8, R3 ;  /* 0x0000000800037824 */ /* 0x000fe200078e0203 */
[----:B------:R-:W-:-:S07]  /*5550*/  SHF.L.U32 R0, R2, 0x1f, RZ ;  /* 0x0000001f02007819 */ /* 0x000fce00000006ff */
.L_x_121:
[----:B-1----:R1:W2:Y:S02]  /*5560*/  SYNCS.PHASECHK.TRANS64.TRYWAIT P0, [R3+URZ], R0 ;  /* 0x00000000030075a7 */ /* 0x0022a4000800017f */
[----:B--2---:R-:W-:Y:S05]  /*5570*/  @!P0 NANOSLEEP.SYNCS 0x989680 ;  /* 0x009896800000895d */ /* 0x004fea0003900000 */
[----:B------:R-:W2:Y:S02]  /*5580*/  @!P0 SYNCS.PHASECHK.TRANS64 P0, [R3+URZ], R0 ;  /* 0x00000000030085a7 */ /* 0x000ea4000800007f */
[----:B--2---:R-:W-:Y:S05]  /*5590*/  @!P0 BRA `(.L_x_121) ;  /* 0xfffffffc00f08947 */ /* 0x004fea000383ffff */
.L_x_117:
[----:B------:R-:W-:Y:S05]  /*55a0*/  BSYNC B0 ;  /* 0x0000000000007941 */ /* 0x000fea0003800000 */
.L_x_116:
[----:B------:R-:W-:Y:S05]  /*55b0*/  EXIT ;  /* 0x000000000000794d */ /* 0x000fea0003800000 */
.L_x_17:
[----:B---3--:R3:W4:Y:S02]  /*55c0*/  SYNCS.PHASECHK.TRANS64.TRYWAIT P1, [R3+URZ], R0 ;  /* 0x00000000030075a7 */ /* 0x008724000802017f */
[----:B----4-:R-:W-:Y:S05]  /*55d0*/  @!P1 NANOSLEEP.SYNCS 0x989680 ;  /* 0x009896800000995d */ /* 0x010fea0003900000 */
[----:B------:R-:W4:Y:S02]  /*55e0*/  @!P1 SYNCS.PHASECHK.TRANS64 P1, [R3+URZ], R0 ;  /* 0x00000000030095a7 */ /* 0x000f24000802007f */
[----:B----4-:R-:W-:Y:S05]  /*55f0*/  @!P1 BRA `(.L_x_17) ;  /* 0xfffffffc00f09947 */ /* 0x010fea000383ffff */
[----:B------:R-:W-:Y:S05]  /*5600*/  BRA `(.L_x_16) ;  /* 0xffffffbc00087947 */ /* 0x000fea000383ffff */
.L_x_22:
[----:B-1----:R1:W2:Y:S02]  /*5610*/  SYNCS.PHASECHK.TRANS64.TRYWAIT P1, [R5+URZ], R4 ;  /* 0x00000004050075a7 */ /* 0x0022a4000802017f */
[----:B--2---:R-:W-:Y:S05]  /*5620*/  @!P1 NANOSLEEP.SYNCS 0x989680 ;  /* 0x009896800000995d */ /* 0x004fea0003900000 */
[----:B------:R-:W2:Y:S02]  /*5630*/  @!P1 SYNCS.PHASECHK.TRANS64 P1, [R5+URZ], R4 ;  /* 0x00000004050095a7 */ /* 0x000ea4000802007f */
[----:B--2---:R-:W-:Y:S05]  /*5640*/  @!P1 BRA `(.L_x_22) ;  /* 0xfffffffc00f09947 */ /* 0x004fea000383ffff */
[----:B------:R-:W-:Y:S05]  /*5650*/  BRA `(.L_x_21) ;  /* 0xffffffbc00f87947 */ /* 0x000fea000383ffff */
.L_x_103:
[----:B------:R-:W-:Y:S01]  /*5660*/  BSSY B1, `(.L_x_122) ;  /* 0x0000006000017945 */ /* 0x000fe20003800000 */
[----:B------:R-:W-:-:S07]  /*5670*/  IMAD.MOV.U32 R15, RZ, RZ, -0x1 ;  /* 0xffffffffff0f7424 */ /* 0x000fce00078e00ff */
[----:B------:R-:W-:Y:S05]  /*5680*/  WARPSYNC.COLLECTIVE R15, `(.L_x_123) ;  /* 0x000000000f0c7348 */ /* 0x000fea0003c00000 */
[----:B------:R-:W-:Y:S02]  /*5690*/  ELECT P6, UR62, PT ;  /* 0x00000000003e782f */ /* 0x000fe400038c0000 */
[----:B------:R-:W-:Y:S01]  /*56a0*/  MOV R14, UR62 ;  /* 0x0000003e000e7c02 */ /* 0x000fe20008000f00 */
[----:B------:R-:W-:Y:S10]  /*56b0*/  ENDCOLLECTIVE ;  /* 0x000000000000791b */ /* 0x000ff40003800000 */
.L_x_123:
[----:B------:R-:W-:Y:S05]  /*56c0*/  BSYNC B1 ;  /* 0x0000000000017941 */ /* 0x000fea0003800000 */
.L_x_122:
[----:B------:R-:W-:Y:S05]  /*56d0*/  BRA `(.L_x_124) ;  /* 0xfffffff000707947 */ /* 0x000fea000383ffff */
.L_x_106:
[----:B0-----:R0:W1:Y:S02]  /*56e0*/  SYNCS.PHASECHK.TRANS64.TRYWAIT P1, [R14+URZ+0x18], R7 ;  /* 0x000018070e0075a7 */ /* 0x001064000802017f */
[----:B-1----:R-:W-:Y:S05]  /*56f0*/  @!P1 NANOSLEEP.SYNCS 0x989680 ;  /* 0x009896800000995d */ /* 0x002fea0003900000 */
[----:B------:R-:W1:Y:S02]  /*5700*/  @!P1 SYNCS.PHASECHK.TRANS64 P1, [R14+URZ+0x18], R7 ;  /* 0x000018070e0095a7 */ /* 0x000e64000802007f */
[----:B-1----:R-:W-:Y:S05]  /*5710*/  @!P1 BRA `(.L_x_106) ;  /* 0xfffffffc00f09947 */ /* 0x002fea000383ffff */
[----:B------:R-:W-:Y:S05]  /*5720*/  BRA `(.L_x_125) ;  /* 0xfffffff000a47947 */ /* 0x000fea000383ffff */
.L_x_115:
[----:B------:R-:W-:Y:S01]  /*5730*/  BSSY B0, `(.L_x_126) ;  /* 0x0000006000007945 */ /* 0x000fe20003800000 */
[----:B------:R-:W-:-:S07]  /*5740*/  IMAD.MOV.U32 R15, RZ, RZ, -0x1 ;  /* 0xffffffffff0f7424 */ /* 0x000fce00078e00ff */
[----:B------:R-:W-:Y:S05]  /*5750*/  WARPSYNC.COLLECTIVE R15, `(.L_x_127) ;  /* 0x000000000f0c7348 */ /* 0x000fea0003c00000 */
[----:B------:R-:W-:Y:S02]  /*5760*/  ELECT P6, UR62, PT ;  /* 0x00000000003e782f */ /* 0x000fe400038c0000 */
[----:B------:R-:W-:Y:S01]  /*5770*/  MOV R14, UR62 ;  /* 0x0000003e000e7c02 */ /* 0x000fe20008000f00 */
[----:B------:R-:W-:Y:S10]  /*5780*/  ENDCOLLECTIVE ;  /* 0x000000000000791b */ /* 0x000ff40003800000 */
.L_x_127:
[----:B------:R-:W-:Y:S05]  /*5790*/  BSYNC B0 ;  /* 0x0000000000007941 */ /* 0x000fea0003800000 */
.L_x_126:
[----:B------:R-:W-:Y:S05]  /*57a0*/  BRA `(.L_x_128) ;  /* 0xfffffff800f47947 */ /* 0x000fea000383ffff */
.L_x_119:
[----:B0-----:R0:W1:Y:S02]  /*57b0*/  SYNCS.PHASECHK.TRANS64.TRYWAIT P0, [R7+URZ], R2 ;  /* 0x00000002070075a7 */ /* 0x001064000800017f */
[----:B-1----:R-:W-:Y:S05]  /*57c0*/  @!P0 NANOSLEEP.SYNCS 0x989680 ;  /* 0x009896800000895d */ /* 0x002fea0003900000 */
[----:B------:R-:W1:Y:S02]  /*57d0*/  @!P0 SYNCS.PHASECHK.TRANS64 P0, [R7+URZ], R2 ;  /* 0x00000002070085a7 */ /* 0x000e64000800007f */
[----:B-1----:R-:W-:Y:S05]  /*57e0*/  @!P0 BRA `(.L_x_119) ;  /* 0xfffffffc00f08947 */ /* 0x002fea000383ffff */
[----:B------:R-:W-:Y:S05]  /*57f0*/  BRA `(.L_x_129) ;  /* 0xfffffffc00347947 */ /* 0x000fea000383ffff */
.L_x_120:
[----:B0-----:R0:W1:Y:S02]  /*5800*/  SYNCS.PHASECHK.TRANS64.TRYWAIT P0, [R9+URZ], R4 ;  /* 0x00000004090075a7 */ /* 0x001064000800017f */
[----:B-1----:R-:W-:Y:S05]  /*5810*/  @!P0 NANOSLEEP.SYNCS 0x989680 ;  /* 0x009896800000895d */ /* 0x002fea0003900000 */
[----:B------:R-:W1:Y:S02]  /*5820*/  @!P0 SYNCS.PHASECHK.TRANS64 P0, [R9+URZ], R4 ;  /* 0x00000004090085a7 */ /* 0x000e64000800007f */
[----:B-1----:R-:W-:Y:S05]  /*5830*/  @!P0 BRA `(.L_x_120) ;  /* 0xfffffffc00f08947 */ /* 0x002fea000383ffff */
[----:B------:R-:W-:Y:S05]  /*5840*/  BRA `(.L_x_130) ;  /* 0xfffffffc003c7947 */ /* 0x000fea000383ffff */
.L_x_131:
[----:B------:R-:W-:-:S00]  /*5850*/  BRA `(.L_x_131) ;  /* 0xfffffffc00fc7947 */ /* 0x000fc0000383ffff */
[----:B------:R-:W-:-:S00]  /*5860*/  NOP ;  /* 0x0000000000007918 */ /* 0x000fc00000000000 */
        /* <DEDUP_REMOVED lines=9> */
.L_x_132:


//--------------------- .nv.global.init           --------------------------
	.section	.nv.global.init,"aw",@progbits
.nv.global.init:
	.type		$str$22,@object
	.size		$str$22,($str$23 - $str$22)
$str$22:
        /*0000*/ 	.byte	0x6b, 0x5f, 0x74, 0x69, 0x6c, 0x65, 0x5f, 0x63, 0x6f, 0x75, 0x6e, 0x74, 0x20, 0x3e, 0x3d, 0x20
        /*0010*/ 	.byte	0x31, 0x00
	.type		$str$23,@object
	.size		$str$23,(__unnamed_1 - $str$23)
$str$23:
        /*0012*/ 	.byte	0x2f, 0x74, 0x6d, 0x70, 0x2f, 0x63, 0x75, 0x74, 0x6c, 0x61, 0x73, 0x73, 0x5f, 0x73, 0x77, 0x65
        /*0022*/ 	.byte	0x65, 0x70, 0x5f, 0x73, 0x72, 0x63, 0x2f, 0x69, 0x6e, 0x63, 0x6c, 0x75, 0x64, 0x65, 0x2f, 0x63
        /*0032*/ 	.byte	0x75, 0x74, 0x6c, 0x61, 0x73, 0x73, 0x2f, 0x67, 0x65, 0x6d, 0x6d, 0x2f, 0x63, 0x6f, 0x6c, 0x6c
        /*0042*/ 	.byte	0x65, 0x63, 0x74, 0x69, 0x76, 0x65, 0x2f, 0x73, 0x6d, 0x39, 0x30, 0x5f, 0x6d, 0x6d, 0x61, 0x5f
        /*0052*/ 	.byte	0x74, 0x6d, 0x61, 0x5f, 0x67, 0x6d, 0x6d, 0x61, 0x5f, 0x73, 0x73, 0x5f, 0x77, 0x61, 0x72, 0x70
        /*0062*/ 	.byte	0x73, 0x70, 0x65, 0x63, 0x69, 0x61, 0x6c, 0x69, 0x7a, 0x65, 0x64, 0x2e, 0x68, 0x70, 0x70, 0x00
	.type		__unnamed_1,@object
	.size		__unnamed_1,(.L_0 - __unnamed_1)
__unnamed_1:
        /*0072*/ 	.byte	0x76, 0x6f, 0x69, 0x64, 0x20, 0x63, 0x75, 0x74, 0x6c, 0x61, 0x73, 0x73, 0x3a, 0x3a, 0x67, 0x65
        /* <DEDUP_REMOVED lines=172> */
        /*0b42*/ 	.byte	0x00
.L_0:


//--------------------- .nv.shared._ZN7cutlass13device_kernelINS_4gemm6kernel13GemmUniversalIN4cute5tupleIJiiiiEEENS1_10collective13CollectiveMmaINS1_34MainloopSm90TmaGmmaWarpSpecializedILi3ENS5_IJNS4_1CILi1EEESB_SB_EEENS1_35KernelTmaWarpSpecializedCooperativeEEENS5_IJNSA_ILi128EEENSA_ILi64EEESF_EEEaNS5_IJlSB_lEEEaSI_NS4_8TiledMMAINS4_8MMA_AtomIJNS4_4SM904GMMA26MMA_64x64x32_S32S8S8_SS_TNEEEENS4_6LayoutINS5_IJNSA_ILi2EEESB_SB_EEENS5_IJSB_NSA_ILi0EEESS_EEEEENS5_IJNS4_10UnderscoreESV_SV_EEEEENS4_13SM90_TMA_LOADENS4_14ComposedLayoutINS4_7SwizzleILi3ELi4ELi3EEENS4_18smem_ptr_flag_bitsILi8EEENSP_INS5_IJNSA_ILi8EEESF_EEENS5_IJSF_SB_EEEEEEEvNS4_8identityESY_S18_vS19_EENS_8epilogue10collective6detail29Sm90TmaWarpSpecializedAdapterINS1C_15DefaultEpilogueIaSI_SI_NS1B_6thread17LinearCombinationIaLi1EiiLNS1G_9ScaleType4KindE0ELNS_15FloatRoundStyleE2EaEENS1_15EpilogueDefaultEEEEEvvEEEEvNT_6ParamsE --------------------------
	.section	.nv.shared._ZN7cutlass13device_kernelINS_4gemm6kernel13GemmUniversalIN4cute5tupleIJiiiiEEENS1_10collective13CollectiveMmaINS1_34MainloopSm90TmaGmmaWarpSpecializedILi3ENS5_IJNS4_1CILi1EEESB_SB_EEENS1_35KernelTmaWarpSpecializedCooperativeEEENS5_IJNSA_ILi128EEENSA_ILi64EEESF_EEEaNS5_IJlSB_lEEEaSI_NS4_8TiledMMAINS4_8MMA_AtomIJNS4_4SM904GMMA26MMA_64x64x32_S32S8S8_SS_TNEEEENS4_6LayoutINS5_IJNSA_ILi2EEESB_SB_EEENS5_IJSB_NSA_ILi0EEESS_EEEEENS5_IJNS4_10UnderscoreESV_SV_EEEEENS4_13SM90_TMA_LOADENS4_14ComposedLayoutINS4_7SwizzleILi3ELi4ELi3EEENS4_18smem_ptr_flag_bitsILi8EEENSP_INS5_IJNSA_ILi8EEESF_EEENS5_IJSF_SB_EEEEEEEvNS4_8identityESY_S18_vS19_EENS_8epilogue10collective6detail29Sm90TmaWarpSpecializedAdapterINS1C_15DefaultEpilogueIaSI_SI_NS1B_6thread17LinearCombinationIaLi1EiiLNS1G_9ScaleType4KindE0ELNS_15FloatRoundStyleE2EaEENS1_15EpilogueDefaultEEEEEvvEEEEvNT_6ParamsE,"aw",@nobits
	.sectionflags	@""
	.align	16
	.zero		1024


//--------------------- .nv.shared.reserved.0     --------------------------
	.section	.nv.shared.reserved.0,"aw",@nobits
	.weak		__nv_reservedSMEM_offset_0_alias
	.size		__nv_reservedSMEM_offset_0_alias, 0, 0
	.other		__nv_reservedSMEM_offset_0_alias,@"STO_CUDA_RESERVED_SHARED STV_DEFAULT"
__nv_reservedSMEM_offset_0_alias:
	.zero		0


//--------------------- .nv.global                --------------------------
	.section	.nv.global,"aw",@nobits
.nv.global:
	.type		_ZN40_INTERNAL_24a0b53c_4_k_cu_4a818819_290094cute1_E,@object
	.size		_ZN40_INTERNAL_24a0b53c_4_k_cu_4a818819_290094cute1_E,(_ZN40_INTERNAL_24a0b53c_4_k_cu_4a818819_290094cuda3std3__45__cpo6cbeginE - _ZN40_INTERNAL_24a0b53c_4_k_cu_4a818819_290094cute1_E)
_ZN40_INTERNAL_24a0b53c_4_k_cu_4a818819_290094cute1_E:
	.zero		1
	.type		_ZN40_INTERNAL_24a0b53c_4_k_cu_4a818819_290094cuda3std3__45__cpo6cbeginE,@object
	.size		_ZN40_INTERNAL_24a0b53c_4_k_cu_4a818819_290094cuda3std3__45__cpo6cbeginE,(_ZN40_INTERNAL_24a0b53c_4_k_cu_4a818819_290094cuda3std3__48in_placeE - _ZN40_INTERNAL_24a0b53c_4_k_cu_4a818819_290094cuda3std3__45__cpo6cbeginE)
_ZN40_INTERNAL_24a0b53c_4_k_cu_4a818819_290094cuda3std3__45__cpo6cbeginE:
	.zero		1
	.type		_ZN40_INTERNAL_24a0b53c_4_k_cu_4a818819_290094cuda3std3__48in_placeE,@object
	.size		_ZN40_INTERNAL_24a0b53c_4_k_cu_4a818819_290094cuda3std3__48in_placeE,(_ZN40_INTERNAL_24a0b53c_4_k_cu_4a818819_290094cuda3std6ranges3__45__cpo9iter_moveE - _ZN40_INTERNAL_24a0b53c_4_k_cu_4a818819_290094cuda3std3__48in_placeE)
_ZN40_INTERNAL_24a0b53c_4_k_cu_4a818819_290094cuda3std3__48in_placeE:
	.zero		1
	.type		_ZN40_INTERNAL_24a0b53c_4_k_cu_4a818819_290094cuda3std6ranges3__45__cpo9iter_moveE,@object
	.size		_ZN40_INTERNAL_24a0b53c_4_k_cu_4a818819_290094cuda3std6ranges3__45__cpo9iter_moveE,(_ZN40_INTERNAL_24a0b53c_4_k_cu_4a818819_290094cuda3std3__45__cpo5beginE - _ZN40_INTERNAL_24a0b53c_4_k_cu_4a818819_290094cuda3std6ranges3__45__cpo9iter_moveE)
_ZN40_INTERNAL_24a0b53c_4_k_cu_4a818819_290094cuda3std6ranges3__45__cpo9iter_moveE:
	.zero		1
	.type		_ZN40_INTERNAL_24a0b53c_4_k_cu_4a818819_290094cuda3std3__45__cpo5beginE,@object
	.size		_ZN40_INTERNAL_24a0b53c_4_k_cu_4a818819_290094cuda3std3__45__cpo5beginE,(_ZN40_INTERNAL_24a0b53c_4_k_cu_4a818819_290094cuda3std3__442_GLOBAL__N__24a0b53c_4_k_cu_4a818819_290096ignoreE - _ZN40_INTERNAL_24a0b53c_4_k_cu_4a818819_290094cuda3std3__45__cpo5beginE)
_ZN40_INTERNAL_24a0b53c_4_k_cu_4a818819_290094cuda3std3__45__cpo5beginE:
	.zero		1
	.type		_ZN40_INTERNAL_24a0b53c_4_k_cu_4a818819_290094cuda3std3__442_GLOBAL__N__24a0b53c_4_k_cu_4a818819_290096ignoreE,@object
	.size		_ZN40_INTERNAL_24a0b53c_4_k_cu_4a818819_290094cuda3std3__442_GLOBAL__N__24a0b53c_4_k_cu_4a818819_290096ignoreE,(_ZN40_INTERNAL_24a0b53c_4_k_cu_4a818819_290094cute7productE - _ZN40_INTERNAL_24a0b53c_4_k_cu_4a818819_290094cuda3std3__442_GLOBAL__N__24a0b53c_4_k_cu_4a818819_290096ignoreE)
_ZN40_INTERNAL_24a0b53c_4_k_cu_4a818819_290094cuda3std3__442_GLOBAL__N__24a0b53c_4_k_cu_4a818819_290096ignoreE:
	.zero		1
	.type		_ZN40_INTERNAL_24a0b53c_4_k_cu_4a818819_290094cute7productE,@object
	.size		_ZN40_INTERNAL_24a0b53c_4_k_cu_4a818819_290094cute7productE,(_ZN40_INTERNAL_24a0b53c_4_k_cu_4a818819_290094cuda3std3__45__cpo3endE - _ZN40_INTERNAL_24a0b53c_4_k_cu_4a818819_290094cute7productE)
_ZN40_INTERNAL_24a0b53c_4_k_cu_4a818819_290094cute7productE:
	.zero		1
	.type		_ZN40_INTERNAL_24a0b53c_4_k_cu_4a818819_290094cuda3std3__45__cpo3endE,@object
	.size		_ZN40_INTERNAL_24a0b53c_4_k_cu_4a818819_290094cuda3std3__45__cpo3endE,(_ZN40_INTERNAL_24a0b53c_4_k_cu_4a818819_290094cuda3std3__419piecewise_constructE - _ZN40_INTERNAL_24a0b53c_4_k_cu_4a818819_290094cuda3std3__45__cpo3endE)
_ZN40_INTERNAL_24a0b53c_4_k_cu_4a818819_290094cuda3std3__45__cpo3endE:
	.zero		1
	.type		_ZN40_INTERNAL_24a0b53c_4_k_cu_4a818819_290094cuda3std3__419piecewise_constructE,@object
	.size		_ZN40_INTERNAL_24a0b53c_4_k_cu_4a818819_290094cuda3std3__419piecewise_constructE,(_ZN40_INTERNAL_24a0b53c_4_k_cu_4a818819_290094cuda3std3__45__cpo4cendE - _ZN40_INTERNAL_24a0b53c_4_k_cu_4a818819_290094cuda3std3__419piecewise_constructE)
_ZN40_INTERNAL_24a0b53c_4_k_cu_4a818819_290094cuda3std3__419piecewise_constructE:
	.zero		1
	.type		_ZN40_INTERNAL_24a0b53c_4_k_cu_4a818819_290094cuda3std3__45__cpo4cendE,@object
	.size		_ZN40_INTERNAL_24a0b53c_4_k_cu_4a818819_290094cuda3std3__45__cpo4cendE,(_ZN40_INTERNAL_24a0b53c_4_k_cu_4a818819_290094cuda3std6ranges3__45__cpo4swapE - _ZN40_INTERNAL_24a0b53c_4_k_cu_4a818819_290094cuda3std3__45__cpo4cendE)
_ZN40_INTERNAL_24a0b53c_4_k_cu_4a818819_290094cuda3std3__45__cpo4cendE:
	.zero		1
	.type		_ZN40_INTERNAL_24a0b53c_4_k_cu_4a818819_290094cuda3std6ranges3__45__cpo4swapE,@object
	.size		_ZN40_INTERNAL_24a0b53c_4_k_cu_4a818819_290094cuda3std6ranges3__45__cpo4swapE,(.L_8 - _ZN40_INTERNAL_24a0b53c_4_k_cu_4a818819_290094cuda3std6ranges3__45__cpo4swapE)
_ZN40_INTERNAL_24a0b53c_4_k_cu_4a818819_290094cuda3std6ranges3__45__cpo4swapE:
	.zero		1
.L_8:


//--------------------- .nv.constant0._ZN7cutlass13device_kernelINS_4gemm6kernel13GemmUniversalIN4cute5tupleIJiiiiEEENS1_10collective13CollectiveMmaINS1_34MainloopSm90TmaGmmaWarpSpecializedILi3ENS5_IJNS4_1CILi1EEESB_SB_EEENS1_35KernelTmaWarpSpecializedCooperativeEEENS5_IJNSA_ILi128EEENSA_ILi64EEESF_EEEaNS5_IJlSB_lEEEaSI_NS4_8TiledMMAINS4_8MMA_AtomIJNS4_4SM904GMMA26MMA_64x64x32_S32S8S8_SS_TNEEEENS4_6LayoutINS5_IJNSA_ILi2EEESB_SB_EEENS5_IJSB_NSA_ILi0EEESS_EEEEENS5_IJNS4_10UnderscoreESV_SV_EEEEENS4_13SM90_TMA_LOADENS4_14ComposedLayoutINS4_7SwizzleILi3ELi4ELi3EEENS4_18smem_ptr_flag_bitsILi8EEENSP_INS5_IJNSA_ILi8EEESF_EEENS5_IJSF_SB_EEEEEEEvNS4_8identityESY_S18_vS19_EENS_8epilogue10collective6detail29Sm90TmaWarpSpecializedAdapterINS1C_15DefaultEpilogueIaSI_SI_NS1B_6thread17LinearCombinationIaLi1EiiLNS1G_9ScaleType4KindE0ELNS_15FloatRoundStyleE2EaEENS1_15EpilogueDefaultEEEEEvvEEEEvNT_6ParamsE --------------------------
	.section	.nv.constant0._ZN7cutlass13device_kernelINS_4gemm6kernel13GemmUniversalIN4cute5tupleIJiiiiEEENS1_10collective13CollectiveMmaINS1_34MainloopSm90TmaGmmaWarpSpecializedILi3ENS5_IJNS4_1CILi1EEESB_SB_EEENS1_35KernelTmaWarpSpecializedCooperativeEEENS5_IJNSA_ILi128EEENSA_ILi64EEESF_EEEaNS5_IJlSB_lEEEaSI_NS4_8TiledMMAINS4_8MMA_AtomIJNS4_4SM904GMMA26MMA_64x64x32_S32S8S8_SS_TNEEEENS4_6LayoutINS5_IJNSA_ILi2EEESB_SB_EEENS5_IJSB_NSA_ILi0EEESS_EEEEENS5_IJNS4_10UnderscoreESV_SV_EEEEENS4_13SM90_TMA_LOADENS4_14ComposedLayoutINS4_7SwizzleILi3ELi4ELi3EEENS4_18smem_ptr_flag_bitsILi8EEENSP_INS5_IJNSA_ILi8EEESF_EEENS5_IJSF_SB_EEEEEEEvNS4_8identityESY_S18_vS19_EENS_8epilogue10collective6detail29Sm90TmaWarpSpecializedAdapterINS1C_15DefaultEpilogueIaSI_SI_NS1B_6thread17LinearCombinationIaLi1EiiLNS1G_9ScaleType4KindE0ELNS_15FloatRoundStyleE2EaEENS1_15EpilogueDefaultEEEEEvvEEEEvNT_6ParamsE,"a",@progbits
	.sectionflags	@""
	.align	4
.nv.constant0._ZN7cutlass13device_kernelINS_4gemm6kernel13GemmUniversalIN4cute5tupleIJiiiiEEENS1_10collective13CollectiveMmaINS1_34MainloopSm90TmaGmmaWarpSpecializedILi3ENS5_IJNS4_1CILi1EEESB_SB_EEENS1_35KernelTmaWarpSpecializedCooperativeEEENS5_IJNSA_ILi128EEENSA_ILi64EEESF_EEEaNS5_IJlSB_lEEEaSI_NS4_8TiledMMAINS4_8MMA_AtomIJNS4_4SM904GMMA26MMA_64x64x32_S32S8S8_SS_TNEEEENS4_6LayoutINS5_IJNSA_ILi2EEESB_SB_EEENS5_IJSB_NSA_ILi0EEESS_EEEEENS5_IJNS4_10UnderscoreESV_SV_EEEEENS4_13SM90_TMA_LOADENS4_14ComposedLayoutINS4_7SwizzleILi3ELi4ELi3EEENS4_18smem_ptr_flag_bitsILi8EEENSP_INS5_IJNSA_ILi8EEESF_EEENS5_IJSF_SB_EEEEEEEvNS4_8identityESY_S18_vS19_EENS_8epilogue10collective6detail29Sm90TmaWarpSpecializedAdapterINS1C_15DefaultEpilogueIaSI_SI_NS1B_6thread17LinearCombinationIaLi1EiiLNS1G_9ScaleType4KindE0ELNS_15FloatRoundStyleE2EaEENS1_15EpilogueDefaultEEEEEvvEEEEvNT_6ParamsE:
	.zero		1664


//--------------------- SYMBOLS --------------------------

	.type		.nv.reservedSmem.offset0,@object
	.size		.nv.reservedSmem.offset0,0x4
	.type		__assertfail,@function
